//
// Generated by NVIDIA NVVM Compiler
//
// Compiler Build ID: CL-36424714
// Cuda compilation tools, release 13.0, V13.0.88
// Based on NVVM 20.0.0
//

.version 9.0
.target sm_100
.address_size 64

	// .globl	_Z16fft_final_kernelP6float2mii
.extern .shared .align 16 .b8 s_data[];

.visible .entry _Z16fft_final_kernelP6float2mii(
	.param .u64 .ptr .align 1 _Z16fft_final_kernelP6float2mii_param_0,
	.param .u64 _Z16fft_final_kernelP6float2mii_param_1,
	.param .u32 _Z16fft_final_kernelP6float2mii_param_2,
	.param .u32 _Z16fft_final_kernelP6float2mii_param_3
)
{
	.reg .pred 	%p<23>;
	.reg .b32 	%r<138>;
	.reg .b32 	%f<131>;
	.reg .b64 	%rd<86>;

	ld.param.u64 	%rd34, [_Z16fft_final_kernelP6float2mii_param_0];
	ld.param.u64 	%rd33, [_Z16fft_final_kernelP6float2mii_param_1];
	ld.param.u32 	%r9, [_Z16fft_final_kernelP6float2mii_param_2];
	ld.param.u32 	%r10, [_Z16fft_final_kernelP6float2mii_param_3];
	cvta.to.global.u64 	%rd35, %rd34;
	mov.u32 	%r11, %tid.x;
	cvt.u64.u32 	%rd1, %r11;
	mov.u32 	%r12, %ctaid.x;
	mov.u32 	%r1, %ntid.x;
	mul.lo.s32 	%r13, %r12, %r1;
	cvt.u64.u32 	%rd36, %r13;
	add.s64 	%rd2, %rd36, %rd1;
	setp.ge.u64 	%p1, %rd2, %rd33;
	shr.u32 	%r14, %r11, 5;
	add.s32 	%r15, %r14, %r11;
	shl.b32 	%r16, %r15, 3;
	mov.u32 	%r17, s_data;
	add.s32 	%r2, %r17, %r16;
	shl.b64 	%rd37, %rd2, 3;
	add.s64 	%rd3, %rd35, %rd37;
	@%p1 bra 	$L__BB0_2;
	ld.global.v2.f32 	{%f1, %f2}, [%rd3];
	st.shared.v2.f32 	[%r2], {%f1, %f2};
$L__BB0_2:
	cvt.u32.u64 	%r18, %rd1;
	bar.sync 	0;
	brev.b32 	%r19, %r18;
	neg.s32 	%r20, %r1;
	popc.b32 	%r21, %r20;
	shr.u32 	%r3, %r19, %r21;
	setp.ge.u32 	%p2, %r18, %r3;
	@%p2 bra 	$L__BB0_4;
	ld.shared.v2.f32 	{%f3, %f4}, [%r2];
	shr.u32 	%r22, %r3, 5;
	add.s32 	%r23, %r22, %r3;
	shl.b32 	%r24, %r23, 3;
	add.s32 	%r26, %r17, %r24;
	ld.shared.v2.f32 	{%f5, %f6}, [%r26];
	st.shared.v2.f32 	[%r2], {%f5, %f6};
	st.shared.v2.f32 	[%r26], {%f3, %f4};
$L__BB0_4:
	bar.sync 	0;
	setp.lt.s32 	%p3, %r9, 1;
	@%p3 bra 	$L__BB0_17;
	shl.b64 	%rd4, %rd1, 1;
	or.b64  	%rd5, %rd4, 1;
	cvt.s64.s32 	%rd6, %r10;
	setp.ge.u64 	%p4, %rd5, %rd6;
	@%p4 bra 	$L__BB0_7;
	shr.u64 	%rd38, %rd1, 4;
	mov.b64 	%rd39, 30;
	cvt.u32.u64 	%r27, %rd39;
	cvt.u32.u64 	%r28, %rd4;
	and.b32  	%r29, %r28, %r27;
	mov.b64 	%rd40, 33;
	cvt.u32.u64 	%r30, %rd40;
	cvt.u32.u64 	%r31, %rd38;
	mad.lo.s32 	%r32, %r31, %r30, %r29;
	shl.b32 	%r33, %r32, 3;
	add.s32 	%r35, %r17, %r33;
	ld.shared.v2.f32 	{%f7, %f8}, [%r35];
	shr.u64 	%rd41, %rd5, 5;
	cvt.u32.u64 	%r36, %rd41;
	add.s32 	%r37, %r36, %r28;
	shl.b32 	%r38, %r37, 3;
	add.s32 	%r39, %r17, %r38;
	ld.shared.v2.f32 	{%f9, %f10}, [%r39+8];
	add.rn.f32 	%f11, %f7, %f9;
	add.rn.f32 	%f12, %f8, %f10;
	st.shared.v2.f32 	[%r35], {%f11, %f12};
	sub.rn.f32 	%f13, %f7, %f9;
	sub.rn.f32 	%f14, %f8, %f10;
	st.shared.v2.f32 	[%r39+8], {%f13, %f14};
$L__BB0_7:
	bar.sync 	0;
	setp.eq.s32 	%p5, %r9, 1;
	@%p5 bra 	$L__BB0_17;
	and.b64  	%rd42, %rd4, 2044;
	and.b64  	%rd7, %rd1, 1;
	or.b64  	%rd8, %rd42, %rd7;
	or.b64  	%rd9, %rd8, 2;
	setp.ge.u64 	%p6, %rd9, %rd6;
	@%p6 bra 	$L__BB0_10;
	cvt.rn.f32.u64 	%f15, %rd7;
	mov.f32 	%f16, 0fBFC90FDB;
	mul.rn.f32 	%f17, %f16, %f15;
	sin.approx.f32 	%f18, %f17;
	cos.approx.f32 	%f19, %f17;
	shr.u64 	%rd43, %rd8, 5;
	mov.b64 	%rd44, 29;
	cvt.u32.u64 	%r40, %rd44;
	cvt.u32.u64 	%r41, %rd8;
	and.b32  	%r42, %r41, %r40;
	mov.b64 	%rd45, 33;
	cvt.u32.u64 	%r43, %rd45;
	cvt.u32.u64 	%r44, %rd43;
	mad.lo.s32 	%r45, %r44, %r43, %r42;
	shl.b32 	%r46, %r45, 3;
	add.s32 	%r48, %r17, %r46;
	ld.shared.v2.f32 	{%f20, %f21}, [%r48];
	shr.u64 	%rd46, %rd9, 5;
	cvt.u32.u64 	%r49, %rd46;
	add.s32 	%r50, %r49, %r41;
	shl.b32 	%r51, %r50, 3;
	add.s32 	%r52, %r17, %r51;
	ld.shared.v2.f32 	{%f22, %f23}, [%r52+16];
	neg.f32 	%f24, %f23;
	mul.rn.f32 	%f25, %f22, %f19;
	fma.rn.f32 	%f26, %f24, %f18, %f25;
	mul.rn.f32 	%f27, %f22, %f18;
	fma.rn.f32 	%f28, %f23, %f19, %f27;
	add.rn.f32 	%f29, %f20, %f26;
	add.rn.f32 	%f30, %f21, %f28;
	st.shared.v2.f32 	[%r48], {%f29, %f30};
	sub.rn.f32 	%f31, %f20, %f26;
	sub.rn.f32 	%f32, %f21, %f28;
	st.shared.v2.f32 	[%r52+16], {%f31, %f32};
$L__BB0_10:
	bar.sync 	0;
	setp.lt.u32 	%p7, %r9, 3;
	@%p7 bra 	$L__BB0_17;
	and.b64  	%rd47, %rd4, 2040;
	and.b64  	%rd10, %rd1, 3;
	or.b64  	%rd11, %rd47, %rd10;
	or.b64  	%rd12, %rd11, 4;
	setp.ge.u64 	%p8, %rd12, %rd6;
	@%p8 bra 	$L__BB0_13;
	cvt.rn.f32.u64 	%f33, %rd10;
	mov.f32 	%f34, 0fBF490FDB;
	mul.rn.f32 	%f35, %f34, %f33;
	sin.approx.f32 	%f36, %f35;
	cos.approx.f32 	%f37, %f35;
	shr.u64 	%rd48, %rd11, 5;
	mov.b64 	%rd49, 27;
	cvt.u32.u64 	%r53, %rd49;
	cvt.u32.u64 	%r54, %rd11;
	and.b32  	%r55, %r54, %r53;
	mov.b64 	%rd50, 33;
	cvt.u32.u64 	%r56, %rd50;
	cvt.u32.u64 	%r57, %rd48;
	mad.lo.s32 	%r58, %r57, %r56, %r55;
	shl.b32 	%r59, %r58, 3;
	add.s32 	%r61, %r17, %r59;
	ld.shared.v2.f32 	{%f38, %f39}, [%r61];
	shr.u64 	%rd51, %rd12, 5;
	cvt.u32.u64 	%r62, %rd51;
	add.s32 	%r63, %r62, %r54;
	shl.b32 	%r64, %r63, 3;
	add.s32 	%r65, %r17, %r64;
	ld.shared.v2.f32 	{%f40, %f41}, [%r65+32];
	neg.f32 	%f42, %f41;
	mul.rn.f32 	%f43, %f40, %f37;
	fma.rn.f32 	%f44, %f42, %f36, %f43;
	mul.rn.f32 	%f45, %f40, %f36;
	fma.rn.f32 	%f46, %f41, %f37, %f45;
	add.rn.f32 	%f47, %f38, %f44;
	add.rn.f32 	%f48, %f39, %f46;
	st.shared.v2.f32 	[%r61], {%f47, %f48};
	sub.rn.f32 	%f49, %f38, %f44;
	sub.rn.f32 	%f50, %f39, %f46;
	st.shared.v2.f32 	[%r65+32], {%f49, %f50};
$L__BB0_13:
	bar.sync 	0;
	setp.eq.s32 	%p9, %r9, 3;
	@%p9 bra 	$L__BB0_17;
	and.b64  	%rd52, %rd4, 2032;
	and.b64  	%rd13, %rd1, 7;
	or.b64  	%rd14, %rd52, %rd13;
	or.b64  	%rd15, %rd14, 8;
	setp.ge.u64 	%p10, %rd15, %rd6;
	@%p10 bra 	$L__BB0_16;
	cvt.rn.f32.u64 	%f51, %rd13;
	mov.f32 	%f52, 0fBEC90FDB;
	mul.rn.f32 	%f53, %f52, %f51;
	sin.approx.f32 	%f54, %f53;
	cos.approx.f32 	%f55, %f53;
	shr.u64 	%rd53, %rd14, 5;
	mov.b64 	%rd54, 23;
	cvt.u32.u64 	%r66, %rd54;
	cvt.u32.u64 	%r67, %rd14;
	and.b32  	%r68, %r67, %r66;
	mov.b64 	%rd55, 33;
	cvt.u32.u64 	%r69, %rd55;
	cvt.u32.u64 	%r70, %rd53;
	mad.lo.s32 	%r71, %r70, %r69, %r68;
	shl.b32 	%r72, %r71, 3;
	add.s32 	%r74, %r17, %r72;
	ld.shared.v2.f32 	{%f56, %f57}, [%r74];
	shr.u64 	%rd56, %rd15, 5;
	cvt.u32.u64 	%r75, %rd56;
	add.s32 	%r76, %r75, %r67;
	shl.b32 	%r77, %r76, 3;
	add.s32 	%r78, %r17, %r77;
	ld.shared.v2.f32 	{%f58, %f59}, [%r78+64];
	neg.f32 	%f60, %f59;
	mul.rn.f32 	%f61, %f58, %f55;
	fma.rn.f32 	%f62, %f60, %f54, %f61;
	mul.rn.f32 	%f63, %f58, %f54;
	fma.rn.f32 	%f64, %f59, %f55, %f63;
	add.rn.f32 	%f65, %f56, %f62;
	add.rn.f32 	%f66, %f57, %f64;
	st.shared.v2.f32 	[%r74], {%f65, %f66};
	sub.rn.f32 	%f67, %f56, %f62;
	sub.rn.f32 	%f68, %f57, %f64;
	st.shared.v2.f32 	[%r78+64], {%f67, %f68};
$L__BB0_16:
	bar.sync 	0;
$L__BB0_17:
	setp.lt.s32 	%p11, %r9, 5;
	@%p11 bra 	$L__BB0_33;
	cvt.s64.s32 	%rd16, %r10;
	setp.eq.s32 	%p12, %r9, 5;
	mov.b64 	%rd85, 5;
	@%p12 bra 	$L__BB0_28;
	and.b32  	%r80, %r9, 2147483646;
	neg.s32 	%r137, %r80;
	mov.b32 	%r136, 4;
$L__BB0_20:
	add.s32 	%r81, %r136, 1;
	cvt.u64.u32 	%rd17, %r81;
	mov.b64 	%rd58, 1;
	shl.b64 	%rd59, %rd58, %r81;
	shr.u64 	%rd18, %rd59, 1;
	setp.gt.u64 	%p13, %rd59, %rd16;
	@%p13 bra 	$L__BB0_23;
	cvt.u32.u64 	%r82, %rd17;
	add.s32 	%r83, %r82, -1;
	shr.u64 	%rd60, %rd1, %r83;
	shl.b64 	%rd61, %rd60, %r82;
	add.s64 	%rd62, %rd18, -1;
	and.b64  	%rd19, %rd62, %rd1;
	add.s64 	%rd20, %rd19, %rd61;
	add.s64 	%rd21, %rd20, %rd18;
	setp.ge.u64 	%p14, %rd21, %rd16;
	@%p14 bra 	$L__BB0_23;
	cvt.rn.f32.u64 	%f69, %rd18;
	mov.f32 	%f70, 0fC0490FDB;
	div.rn.f32 	%f71, %f70, %f69;
	cvt.rn.f32.u64 	%f72, %rd19;
	mul.rn.f32 	%f73, %f71, %f72;
	sin.approx.f32 	%f74, %f73;
	cos.approx.f32 	%f75, %f73;
	shr.u64 	%rd63, %rd20, 5;
	mov.b64 	%rd64, 31;
	cvt.u32.u64 	%r84, %rd64;
	cvt.u32.u64 	%r85, %rd20;
	and.b32  	%r86, %r85, %r84;
	mov.b64 	%rd65, 33;
	cvt.u32.u64 	%r87, %rd65;
	cvt.u32.u64 	%r88, %rd63;
	mad.lo.s32 	%r89, %r88, %r87, %r86;
	shl.b32 	%r90, %r89, 3;
	add.s32 	%r92, %r17, %r90;
	ld.shared.v2.f32 	{%f76, %f77}, [%r92];
	shr.u64 	%rd66, %rd21, 5;
	cvt.u32.u64 	%r93, %rd21;
	and.b32  	%r94, %r93, %r84;
	cvt.u32.u64 	%r95, %rd66;
	mad.lo.s32 	%r96, %r95, %r87, %r94;
	shl.b32 	%r97, %r96, 3;
	add.s32 	%r98, %r17, %r97;
	ld.shared.v2.f32 	{%f78, %f79}, [%r98];
	neg.f32 	%f80, %f79;
	mul.rn.f32 	%f81, %f78, %f75;
	fma.rn.f32 	%f82, %f80, %f74, %f81;
	mul.rn.f32 	%f83, %f78, %f74;
	fma.rn.f32 	%f84, %f79, %f75, %f83;
	add.rn.f32 	%f85, %f76, %f82;
	add.rn.f32 	%f86, %f77, %f84;
	st.shared.v2.f32 	[%r92], {%f85, %f86};
	sub.rn.f32 	%f87, %f76, %f82;
	sub.rn.f32 	%f88, %f77, %f84;
	st.shared.v2.f32 	[%r98], {%f87, %f88};
$L__BB0_23:
	bar.sync 	0;
	add.s32 	%r136, %r136, 2;
	cvt.u64.u32 	%rd22, %r136;
	mov.b64 	%rd67, 1;
	shl.b64 	%rd68, %rd67, %r136;
	shr.u64 	%rd23, %rd68, 1;
	setp.gt.u64 	%p15, %rd68, %rd16;
	@%p15 bra 	$L__BB0_26;
	cvt.u32.u64 	%r99, %rd17;
	shr.u64 	%rd69, %rd1, %r99;
	cvt.u32.u64 	%r100, %rd22;
	shl.b64 	%rd70, %rd69, %r100;
	add.s64 	%rd71, %rd23, -1;
	and.b64  	%rd24, %rd71, %rd1;
	add.s64 	%rd25, %rd24, %rd70;
	add.s64 	%rd26, %rd25, %rd23;
	setp.ge.u64 	%p16, %rd26, %rd16;
	@%p16 bra 	$L__BB0_26;
	cvt.rn.f32.u64 	%f89, %rd23;
	mov.f32 	%f90, 0fC0490FDB;
	div.rn.f32 	%f91, %f90, %f89;
	cvt.rn.f32.u64 	%f92, %rd24;
	mul.rn.f32 	%f93, %f91, %f92;
	sin.approx.f32 	%f94, %f93;
	cos.approx.f32 	%f95, %f93;
	shr.u64 	%rd72, %rd25, 5;
	mov.b64 	%rd73, 31;
	cvt.u32.u64 	%r101, %rd73;
	cvt.u32.u64 	%r102, %rd25;
	and.b32  	%r103, %r102, %r101;
	mov.b64 	%rd74, 33;
	cvt.u32.u64 	%r104, %rd74;
	cvt.u32.u64 	%r105, %rd72;
	mad.lo.s32 	%r106, %r105, %r104, %r103;
	shl.b32 	%r107, %r106, 3;
	add.s32 	%r109, %r17, %r107;
	ld.shared.v2.f32 	{%f96, %f97}, [%r109];
	shr.u64 	%rd75, %rd26, 5;
	cvt.u32.u64 	%r110, %rd26;
	and.b32  	%r111, %r110, %r101;
	cvt.u32.u64 	%r112, %rd75;
	mad.lo.s32 	%r113, %r112, %r104, %r111;
	shl.b32 	%r114, %r113, 3;
	add.s32 	%r115, %r17, %r114;
	ld.shared.v2.f32 	{%f98, %f99}, [%r115];
	neg.f32 	%f100, %f99;
	mul.rn.f32 	%f101, %f98, %f95;
	fma.rn.f32 	%f102, %f100, %f94, %f101;
	mul.rn.f32 	%f103, %f98, %f94;
	fma.rn.f32 	%f104, %f99, %f95, %f103;
	add.rn.f32 	%f105, %f96, %f102;
	add.rn.f32 	%f106, %f97, %f104;
	st.shared.v2.f32 	[%r109], {%f105, %f106};
	sub.rn.f32 	%f107, %f96, %f102;
	sub.rn.f32 	%f108, %f97, %f104;
	st.shared.v2.f32 	[%r115], {%f107, %f108};
$L__BB0_26:
	bar.sync 	0;
	add.s32 	%r137, %r137, 2;
	setp.ne.s32 	%p17, %r137, -4;
	@%p17 bra 	$L__BB0_20;
	add.s32 	%r116, %r136, 1;
	cvt.u64.u32 	%rd85, %r116;
$L__BB0_28:
	and.b32  	%r117, %r9, 1;
	setp.eq.b32 	%p18, %r117, 1;
	not.pred 	%p19, %p18;
	@%p19 bra 	$L__BB0_33;
	cvt.u32.u64 	%r118, %rd85;
	mov.b64 	%rd76, 1;
	shl.b64 	%rd77, %rd76, %r118;
	shr.u64 	%rd29, %rd77, 1;
	setp.gt.u64 	%p20, %rd77, %rd16;
	@%p20 bra 	$L__BB0_32;
	add.s32 	%r120, %r118, -1;
	shr.u64 	%rd78, %rd1, %r120;
	shl.b64 	%rd79, %rd78, %r118;
	add.s64 	%rd80, %rd29, -1;
	and.b64  	%rd30, %rd80, %rd1;
	add.s64 	%rd31, %rd30, %rd79;
	add.s64 	%rd32, %rd31, %rd29;
	setp.ge.u64 	%p21, %rd32, %rd16;
	@%p21 bra 	$L__BB0_32;
	cvt.rn.f32.u64 	%f109, %rd29;
	mov.f32 	%f110, 0fC0490FDB;
	div.rn.f32 	%f111, %f110, %f109;
	cvt.rn.f32.u64 	%f112, %rd30;
	mul.rn.f32 	%f113, %f111, %f112;
	sin.approx.f32 	%f114, %f113;
	cos.approx.f32 	%f115, %f113;
	shr.u64 	%rd81, %rd31, 5;
	mov.b64 	%rd82, 31;
	cvt.u32.u64 	%r121, %rd82;
	cvt.u32.u64 	%r122, %rd31;
	and.b32  	%r123, %r122, %r121;
	mov.b64 	%rd83, 33;
	cvt.u32.u64 	%r124, %rd83;
	cvt.u32.u64 	%r125, %rd81;
	mad.lo.s32 	%r126, %r125, %r124, %r123;
	shl.b32 	%r127, %r126, 3;
	add.s32 	%r129, %r17, %r127;
	ld.shared.v2.f32 	{%f116, %f117}, [%r129];
	shr.u64 	%rd84, %rd32, 5;
	cvt.u32.u64 	%r130, %rd32;
	and.b32  	%r131, %r130, %r121;
	cvt.u32.u64 	%r132, %rd84;
	mad.lo.s32 	%r133, %r132, %r124, %r131;
	shl.b32 	%r134, %r133, 3;
	add.s32 	%r135, %r17, %r134;
	ld.shared.v2.f32 	{%f118, %f119}, [%r135];
	neg.f32 	%f120, %f119;
	mul.rn.f32 	%f121, %f118, %f115;
	fma.rn.f32 	%f122, %f120, %f114, %f121;
	mul.rn.f32 	%f123, %f118, %f114;
	fma.rn.f32 	%f124, %f119, %f115, %f123;
	add.rn.f32 	%f125, %f116, %f122;
	add.rn.f32 	%f126, %f117, %f124;
	st.shared.v2.f32 	[%r129], {%f125, %f126};
	sub.rn.f32 	%f127, %f116, %f122;
	sub.rn.f32 	%f128, %f117, %f124;
	st.shared.v2.f32 	[%r135], {%f127, %f128};
$L__BB0_32:
	bar.sync 	0;
$L__BB0_33:
	setp.ge.u64 	%p22, %rd2, %rd33;
	@%p22 bra 	$L__BB0_35;
	ld.shared.v2.f32 	{%f129, %f130}, [%r2];
	st.global.v2.f32 	[%rd3], {%f129, %f130};
$L__BB0_35:
	ret;

}


// ===== COMPILED SASS (sm_100) =====

	.target	sm_100

	.elftype	@"ET_EXEC"


//--------------------- .note.nv.tkinfo           --------------------------
	.section	.note.nv.tkinfo,"",@"SHT_NOTE"
	.sectionflags	@"SHF_NOTE_NV_TKINFO"
	.tkinfo
        /*0018*/ 	.word	0x00000002
        /*0030*/ 	.string	""
        /*0030*/ 	.string	"ptxas"
        /*0030*/ 	.string	"Cuda compilation tools, release 13.0, V13.0.88"
        /*0030*/ 	.string	"Build cuda_13.0.r13.0/compiler.36424714_0"
        /*0030*/ 	.string	"-arch sm_100 -m 64 "



//--------------------- .note.nv.cuinfo           --------------------------
	.section	.note.nv.cuinfo,"",@"SHT_NOTE"
	.sectionflags	@"SHF_NOTE_NV_CUINFO"
        /*0018*/ 	.short	0x0002
        /*001a*/ 	.short	0x0064
        /*001c*/ 	.short	0x0082
	.zero		2


//--------------------- .nv.info                  --------------------------
	.section	.nv.info,"",@"SHT_CUDA_INFO"
	.align	4


	//----- nvinfo : EIATTR_REGCOUNT
	.align		4
        /*0000*/ 	.byte	0x04, 0x2f
        /*0002*/ 	.short	(.L_1 - .L_0)
	.align		4
.L_0:
        /*0004*/ 	.word	index@(_Z16fft_final_kernelP6float2mii)
        /*0008*/ 	.word	0x0000001c


	//----- nvinfo : EIATTR_FRAME_SIZE
	.align		4
.L_1:
        /*000c*/ 	.byte	0x04, 0x11
        /*000e*/ 	.short	(.L_3 - .L_2)
	.align		4
.L_2:
        /*0010*/ 	.word	index@($__internal_0_$__cuda_sm3x_div_rn_noftz_f32_slowpath)
        /*0014*/ 	.word	0x00000000


	//----- nvinfo : EIATTR_FRAME_SIZE
	.align		4
.L_3:
        /*0018*/ 	.byte	0x04, 0x11
        /*001a*/ 	.short	(.L_5 - .L_4)
	.align		4
.L_4:
        /*001c*/ 	.word	index@(_Z16fft_final_kernelP6float2mii)
        /*0020*/ 	.word	0x00000000


	//----- nvinfo : EIATTR_MIN_STACK_SIZE
	.align		4
.L_5:
        /*0024*/ 	.byte	0x04, 0x12
        /*0026*/ 	.short	(.L_7 - .L_6)
	.align		4
.L_6:
        /*0028*/ 	.word	index@(_Z16fft_final_kernelP6float2mii)
        /*002c*/ 	.word	0x00000000
.L_7:


//--------------------- .nv.compat                --------------------------
	.section	.nv.compat,"",@"SHT_CUDA_COMPAT_INFO"
	.align	4
        /*0000*/ 	.byte	0x02, 0x09, 0x00, 0x00, 0x02, 0x02, 0x01, 0x00, 0x02, 0x05, 0x05, 0x00, 0x03, 0x07, 0x01, 0x01
        /*0010*/ 	.byte	0x02, 0x03, 0x00, 0x00, 0x02, 0x06, 0x01, 0x00, 0x04, 0x0b, 0x08, 0x00, 0x01, 0x00, 0x00, 0x00
        /*0020*/ 	.byte	0x00, 0x00, 0x00, 0x00


//--------------------- .nv.info._Z16fft_final_kernelP6float2mii --------------------------
	.section	.nv.info._Z16fft_final_kernelP6float2mii,"",@"SHT_CUDA_INFO"
	.sectionflags	@""
	.align	4


	//----- nvinfo : EIATTR_CUDA_API_VERSION
	.align		4
        /*0000*/ 	.byte	0x04, 0x37
        /*0002*/ 	.short	(.L_9 - .L_8)
.L_8:
        /*0004*/ 	.word	0x00000082


	//----- nvinfo : EIATTR_KPARAM_INFO
	.align		4
.L_9:
        /*0008*/ 	.byte	0x04, 0x17
        /*000a*/ 	.short	(.L_11 - .L_10)
.L_10:
        /*000c*/ 	.word	0x00000000
        /*0010*/ 	.short	0x0003
        /*0012*/ 	.short	0x0014
        /*0014*/ 	.byte	0x00, 0xf0, 0x11, 0x00


	//----- nvinfo : EIATTR_KPARAM_INFO
	.align		4
.L_11:
        /*0018*/ 	.byte	0x04, 0x17
        /*001a*/ 	.short	(.L_13 - .L_12)
.L_12:
        /*001c*/ 	.word	0x00000000
        /*0020*/ 	.short	0x0002
        /*0022*/ 	.short	0x0010
        /*0024*/ 	.byte	0x00, 0xf0, 0x11, 0x00


	//----- nvinfo : EIATTR_KPARAM_INFO
	.align		4
.L_13:
        /*0028*/ 	.byte	0x04, 0x17
        /*002a*/ 	.short	(.L_15 - .L_14)
.L_14:
        /*002c*/ 	.word	0x00000000
        /*0030*/ 	.short	0x0001
        /*0032*/ 	.short	0x0008
        /*0034*/ 	.byte	0x00, 0xf0, 0x21, 0x00


	//----- nvinfo : EIATTR_KPARAM_INFO
	.align		4
.L_15:
        /*0038*/ 	.byte	0x04, 0x17
        /*003a*/ 	.short	(.L_17 - .L_16)
.L_16:
        /*003c*/ 	.word	0x00000000
        /*0040*/ 	.short	0x0000
        /*0042*/ 	.short	0x0000
        /*0044*/ 	.byte	0x00, 0xf5, 0x21, 0x00


	//----- nvinfo : EIATTR_SPARSE_MMA_MASK
	.align		4
.L_17:
        /*0048*/ 	.byte	0x03, 0x50
        /*004a*/ 	.short	0x0000


	//----- nvinfo : EIATTR_MAXREG_COUNT
	.align		4
        /*004c*/ 	.byte	0x03, 0x1b
        /*004e*/ 	.short	0x00ff


	//----- nvinfo : EIATTR_NUM_BARRIERS
	.align		4
        /*0050*/ 	.byte	0x02, 0x4c
        /*0052*/ 	.byte	0x01
	.zero		1


	//----- nvinfo : EIATTR_MERCURY_ISA_VERSION
	.align		4
        /*0054*/ 	.byte	0x03, 0x5f
        /*0056*/ 	.short	0x0101


	//----- nvinfo : EIATTR_VRC_CTA_INIT_COUNT
	.align		4
        /*0058*/ 	.byte	0x02, 0x4a
	.zero		1
	.zero		1


	//----- nvinfo : EIATTR_EXIT_INSTR_OFFSETS
	.align		4
        /*005c*/ 	.byte	0x04, 0x1c
        /*005e*/ 	.short	(.L_19 - .L_18)


	//   ....[0]....
.L_18:
        /*0060*/ 	.word	0x00001870


	//   ....[1]....
        /*0064*/ 	.word	0x000018a0


	//----- nvinfo : EIATTR_CRS_STACK_SIZE
	.align		4
.L_19:
        /*0068*/ 	.byte	0x04, 0x1e
        /*006a*/ 	.short	(.L_21 - .L_20)
.L_20:
        /*006c*/ 	.word	0x00000000


	//----- nvinfo : EIATTR_CBANK_PARAM_SIZE
	.align		4
.L_21:
        /*0070*/ 	.byte	0x03, 0x19
        /*0072*/ 	.short	0x0018


	//----- nvinfo : EIATTR_PARAM_CBANK
	.align		4
        /*0074*/ 	.byte	0x04, 0x0a
        /*0076*/ 	.short	(.L_23 - .L_22)
	.align		4
.L_22:
        /*0078*/ 	.word	index@(.nv.constant0._Z16fft_final_kernelP6float2mii)
        /*007c*/ 	.short	0x0380
        /*007e*/ 	.short	0x0018


	//----- nvinfo : EIATTR_SW_WAR
	.align		4
.L_23:
        /*0080*/ 	.byte	0x04, 0x36
        /*0082*/ 	.short	(.L_25 - .L_24)
.L_24:
        /*0084*/ 	.word	0x00000008
.L_25:


//--------------------- .nv.callgraph             --------------------------
	.section	.nv.callgraph,"",@"SHT_CUDA_CALLGRAPH"
	.align	4
	.sectionentsize	8
	.align		4
        /*0000*/ 	.word	0x00000000
	.align		4
        /*0004*/ 	.word	0xffffffff
	.align		4
        /*0008*/ 	.word	0x00000000
	.align		4
        /*000c*/ 	.word	0xfffffffe
	.align		4
        /*0010*/ 	.word	0x00000000
	.align		4
        /*0014*/ 	.word	0xfffffffd
	.align		4
        /*0018*/ 	.word	0x00000000
	.align		4
        /*001c*/ 	.word	0xfffffffc


//--------------------- .text._Z16fft_final_kernelP6float2mii --------------------------
	.section	.text._Z16fft_final_kernelP6float2mii,"ax",@progbits
	.align	128
        .global         _Z16fft_final_kernelP6float2mii
        .type           _Z16fft_final_kernelP6float2mii,@function
        .size           _Z16fft_final_kernelP6float2mii,(.L_x_33 - _Z16fft_final_kernelP6float2mii)
        .other          _Z16fft_final_kernelP6float2mii,@"STO_CUDA_ENTRY STV_DEFAULT"
_Z16fft_final_kernelP6float2mii:
.text._Z16fft_final_kernelP6float2mii:
[----:B------:R-:W-:Y:S01]  /*0000*/  LDC R1, c[0x0][0x37c] ;  /* 0x0000df00ff017b82 */ /* 0x000fe20000000800 */
[----:B------:R-:W0:Y:S07]  /*0010*/  S2R R4, SR_TID.X ;  /* 0x0000000000047919 */ /* 0x000e2e0000002100 */
[----:B------:R-:W1:Y:S01]  /*0020*/  S2UR UR4, SR_CTAID.X ;  /* 0x00000000000479c3 */ /* 0x000e620000002500 */
[----:B------:R-:W2:Y:S01]  /*0030*/  LDCU.128 UR12, c[0x0][0x380] ;  /* 0x00007000ff0c77ac */ /* 0x000ea20008000c00 */
[----:B------:R-:W3:Y:S06]  /*0040*/  LDCU.64 UR10, c[0x0][0x358] ;  /* 0x00006b00ff0a77ac */ /* 0x000eec0008000a00 */
[----:B------:R-:W1:Y:S02]  /*0050*/  LDC R7, c[0x0][0x360] ;  /* 0x0000d800ff077b82 */ /* 0x000e640000000800 */
[----:B-1----:R-:W-:-:S05]  /*0060*/  IMAD R5, R7, UR4, RZ ;  /* 0x0000000407057c24 */ /* 0x002fca000f8e02ff */
[----:B0-----:R-:W-:-:S04]  /*0070*/  IADD3 R5, P1, PT, R5, R4, RZ ;  /* 0x0000000405057210 */ /* 0x001fc80007f3e0ff */
[C---:B--2---:R-:W-:Y:S01]  /*0080*/  ISETP.GE.U32.AND P0, PT, R5.reuse, UR14, PT ;  /* 0x0000000e05007c0c */ /* 0x044fe2000bf06070 */
[----:B------:R-:W-:Y:S01]  /*0090*/  IMAD.X R6, RZ, RZ, RZ, P1 ;  /* 0x000000ffff067224 */ /* 0x000fe200008e06ff */
[C---:B------:R-:W-:Y:S01]  /*00a0*/  LEA R14, P1, R5.reuse, UR12, 0x3 ;  /* 0x0000000c050e7c11 */ /* 0x040fe2000f8218ff */
[----:B------:R-:W0:Y:S01]  /*00b0*/  S2UR UR6, SR_CgaCtaId ;  /* 0x00000000000679c3 */ /* 0x000e220000008800 */
[----:B------:R-:W-:Y:S01]  /*00c0*/  IMAD.MOV R8, RZ, RZ, -R7 ;  /* 0x000000ffff087224 */ /* 0x000fe200078e0a07 */
[----:B------:R-:W-:Y:S01]  /*00d0*/  BREV R0, R4 ;  /* 0x0000000400007301 */ /* 0x000fe20000000000 */
[----:B------:R-:W-:Y:S01]  /*00e0*/  ISETP.GE.U32.AND.EX P0, PT, R6, UR15, PT, P0 ;  /* 0x0000000f06007c0c */ /* 0x000fe2000bf06100 */
[----:B------:R-:W-:Y:S01]  /*00f0*/  UMOV UR4, 0x400 ;  /* 0x0000040000047882 */ /* 0x000fe20000000000 */
[----:B------:R-:W-:Y:S01]  /*0100*/  LEA.HI.X R15, R5, UR13, R6, 0x3, P1 ;  /* 0x0000000d050f7c11 */ /* 0x000fe200088f1c06 */
[----:B------:R-:W1:Y:S10]  /*0110*/  LDCU UR14, c[0x0][0x390] ;  /* 0x00007200ff0e77ac */ /* 0x000e740008000800 */
[----:B---3--:R-:W2:Y:S01]  /*0120*/  @!P0 LDG.E.64 R2, desc[UR10][R14.64] ;  /* 0x0000000a0e028981 */ /* 0x008ea2000c1e1b00 */
[----:B------:R-:W3:Y:S01]  /*0130*/  POPC R7, R8 ;  /* 0x0000000800077309 */ /* 0x000ee20000000000 */
[----:B0-----:R-:W-:-:S02]  /*0140*/  ULEA UR6, UR6, UR4, 0x18 ;  /* 0x0000000406067291 */ /* 0x001fc4000f8ec0ff */
[----:B-1----:R-:W-:Y:S01]  /*0150*/  UISETP.GE.AND UP0, UPT, UR14, 0x1, UPT ;  /* 0x000000010e00788c */ /* 0x002fe2000bf06270 */
[----:B---3--:R-:W-:Y:S02]  /*0160*/  SHF.R.U32.HI R9, RZ, R7, R0 ;  /* 0x00000007ff097219 */ /* 0x008fe40000011600 */
[C---:B------:R-:W-:Y:S02]  /*0170*/  LEA.HI R7, R4.reuse, R4, RZ, 0x1b ;  /* 0x0000000404077211 */ /* 0x040fe400078fd8ff */
[----:B------:R-:W-:Y:S02]  /*0180*/  ISETP.GE.U32.AND P1, PT, R4, R9, PT ;  /* 0x000000090400720c */ /* 0x000fe40003f26070 */
[----:B------:R-:W-:-:S11]  /*0190*/  LEA R7, R7, UR6, 0x3 ;  /* 0x0000000607077c11 */ /* 0x000fd6000f8e18ff */
[----:B------:R-:W-:-:S04]  /*01a0*/  @!P1 LEA.HI R9, R9, R9, RZ, 0x1b ;  /* 0x0000000909099211 */ /* 0x000fc800078fd8ff */
[----:B------:R-:W-:Y:S01]  /*01b0*/  @!P1 LEA R0, R9, UR6, 0x3 ;  /* 0x0000000609009c11 */ /* 0x000fe2000f8e18ff */
[----:B--2---:R-:W-:Y:S01]  /*01c0*/  @!P0 STS.64 [R7], R2 ;  /* 0x0000000207008388 */ /* 0x004fe20000000a00 */
[----:B------:R-:W-:Y:S06]  /*01d0*/  BAR.SYNC.DEFER_BLOCKING 0x0 ;  /* 0x0000000000007b1d */ /* 0x000fec0000010000 */
[----:B------:R-:W0:Y:S04]  /*01e0*/  @!P1 LDS.64 R10, [R0] ;  /* 0x00000000000a9984 */ /* 0x000e280000000a00 */
[----:B------:R-:W1:Y:S04]  /*01f0*/  @!P1 LDS.64 R8, [R7] ;  /* 0x0000000007089984 */ /* 0x000e680000000a00 */
[----:B0-----:R0:W-:Y:S04]  /*0200*/  @!P1 STS.64 [R7], R10 ;  /* 0x0000000a07009388 */ /* 0x0011e80000000a00 */
[----:B-1----:R0:W-:Y:S01]  /*0210*/  @!P1 STS.64 [R0], R8 ;  /* 0x0000000800009388 */ /* 0x0021e20000000a00 */
[----:B------:R-:W-:Y:S06]  /*0220*/  BAR.SYNC.DEFER_BLOCKING 0x0 ;  /* 0x0000000000007b1d */ /* 0x000fec0000010000 */
[----:B------:R-:W-:Y:S05]  /*0230*/  BRA.U !UP0, `(.L_x_0) ;  /* 0x0000000908247547 */ /* 0x000fea000b800000 */
[----:B------:R-:W1:Y:S01]  /*0240*/  LDCU UR5, c[0x0][0x394] ;  /* 0x00007280ff0577ac */ /* 0x000e620008000800 */
[----:B0-----:R-:W-:Y:S01]  /*0250*/  IMAD.SHL.U32 R0, R4, 0x2, RZ ;  /* 0x0000000204007824 */ /* 0x001fe200078e00ff */
[----:B------:R-:W-:Y:S01]  /*0260*/  SHF.R.U32.HI R3, RZ, 0x1f, R4 ;  /* 0x0000001fff037819 */ /* 0x000fe20000011604 */
[----:B------:R-:W-:Y:S03]  /*0270*/  BSSY.RECONVERGENT B0, `(.L_x_1) ;  /* 0x0000015000007945 */ /* 0x000fe60003800200 */
[----:B------:R-:W-:Y:S01]  /*0280*/  LOP3.LUT R8, R0, 0x1, RZ, 0xfc, !PT ;  /* 0x0000000100087812 */ /* 0x000fe200078efcff */
[----:B-1----:R-:W-:-:S03]  /*0290*/  USHF.R.S32.HI UR4, URZ, 0x1f, UR5 ;  /* 0x0000001fff047899 */ /* 0x002fc60008011405 */
[----:B------:R-:W-:-:S04]  /*02a0*/  ISETP.GE.U32.AND P0, PT, R8, UR5, PT ;  /* 0x0000000508007c0c */ /* 0x000fc8000bf06070 */
[----:B------:R-:W-:-:S13]  /*02b0*/  ISETP.GE.U32.AND.EX P0, PT, R3, UR4, PT, P0 ;  /* 0x0000000403007c0c */ /* 0x000fda000bf06100 */
[----:B------:R-:W-:Y:S05]  /*02c0*/  @P0 BRA `(.L_x_2) ;  /* 0x00000000003c0947 */ /* 0x000fea0003800000 */
[----:B------:R-:W-:Y:S02]  /*02d0*/  SHF.R.U64 R9, R4, 0x4, RZ ;  /* 0x0000000404097819 */ /* 0x000fe400000012ff */
[----:B------:R-:W-:Y:S02]  /*02e0*/  LOP3.LUT R2, R0, 0x1e, RZ, 0xc0, !PT ;  /* 0x0000001e00027812 */ /* 0x000fe400078ec0ff */
[----:B------:R-:W-:-:S03]  /*02f0*/  SHF.R.U64 R3, R8, 0x5, R3 ;  /* 0x0000000508037819 */ /* 0x000fc60000001203 */
[----:B------:R-:W-:Y:S02]  /*0300*/  IMAD R2, R9, 0x21, R2 ;  /* 0x0000002109027824 */ /* 0x000fe400078e0202 */
[----:B------:R-:W-:-:S03]  /*0310*/  IMAD.IADD R3, R0, 0x1, R3 ;  /* 0x0000000100037824 */ /* 0x000fc600078e0203 */
[----:B------:R-:W-:Y:S02]  /*0320*/  LEA R2, R2, UR6, 0x3 ;  /* 0x0000000602027c11 */ /* 0x000fe4000f8e18ff */
[----:B------:R-:W-:-:S03]  /*0330*/  LEA R3, R3, UR6, 0x3 ;  /* 0x0000000603037c11 */ /* 0x000fc6000f8e18ff */
[----:B------:R-:W-:Y:S04]  /*0340*/  LDS.64 R8, [R2] ;  /* 0x0000000002087984 */ /* 0x000fe80000000a00 */
[----:B------:R-:W0:Y:S02]  /*0350*/  LDS.64 R10, [R3+0x8] ;  /* 0x00000800030a7984 */ /* 0x000e240000000a00 */
[C-C-:B0-----:R-:W-:Y:S01]  /*0360*/  FADD R12, R8.reuse, R10.reuse ;  /* 0x0000000a080c7221 */ /* 0x141fe20000000000 */
[C-C-:B------:R-:W-:Y:S01]  /*0370*/  FADD R13, R9.reuse, R11.reuse ;  /* 0x0000000b090d7221 */ /* 0x140fe20000000000 */
[----:B------:R-:W-:Y:S01]  /*0380*/  FADD R8, R8, -R10 ;  /* 0x8000000a08087221 */ /* 0x000fe20000000000 */
[----:B------:R-:W-:-:S03]  /*0390*/  FADD R9, R9, -R11 ;  /* 0x8000000b09097221 */ /* 0x000fc60000000000 */
[----:B------:R0:W-:Y:S04]  /*03a0*/  STS.64 [R2], R12 ;  /* 0x0000000c02007388 */ /* 0x0001e80000000a00 */
[----:B------:R0:W-:Y:S02]  /*03b0*/  STS.64 [R3+0x8], R8 ;  /* 0x0000080803007388 */ /* 0x0001e40000000a00 */
.L_x_2:
[----:B------:R-:W-:Y:S05]  /*03c0*/  BSYNC.RECONVERGENT B0 ;  /* 0x0000000000007941 */ /* 0x000fea0003800200 */
.L_x_1:
[----:B------:R-:W-:Y:S01]  /*03d0*/  BAR.SYNC.DEFER_BLOCKING 0x0 ;  /* 0x0000000000007b1d */ /* 0x000fe20000010000 */
[----:B------:R-:W-:-:S09]  /*03e0*/  UISETP.NE.AND UP0, UPT, UR14, 0x1, UPT ;  /* 0x000000010e00788c */ /* 0x000fd2000bf05270 */
[----:B------:R-:W-:Y:S05]  /*03f0*/  BRA.U !UP0, `(.L_x_0) ;  /* 0x0000000508b47547 */ /* 0x000fea000b800000 */
[----:B0-----:R-:W-:Y:S01]  /*0400*/  LOP3.LUT R9, R0, 0x7fc, RZ, 0xc0, !PT ;  /* 0x000007fc00097812 */ /* 0x001fe200078ec0ff */
[----:B------:R-:W-:Y:S03]  /*0410*/  BSSY.RECONVERGENT B0, `(.L_x_3) ;  /* 0x0000020000007945 */ /* 0x000fe60003800200 */
[----:B------:R-:W-:-:S04]  /*0420*/  LOP3.LUT R9, R9, 0x1, R4, 0xf8, !PT ;  /* 0x0000000109097812 */ /* 0x000fc800078ef804 */
[----:B------:R-:W-:-:S04]  /*0430*/  LOP3.LUT R10, R9, 0x2, RZ, 0xfc, !PT ;  /* 0x00000002090a7812 */ /* 0x000fc800078efcff */
[----:B------:R-:W-:-:S04]  /*0440*/  ISETP.GE.U32.AND P0, PT, R10, UR5, PT ;  /* 0x000000050a007c0c */ /* 0x000fc8000bf06070 */
[----:B------:R-:W-:-:S13]  /*0450*/  ISETP.GE.U32.AND.EX P0, PT, RZ, UR4, PT, P0 ;  /* 0x00000004ff007c0c */ /* 0x000fda000bf06100 */
[----:B------:R-:W-:Y:S05]  /*0460*/  @P0 BRA `(.L_x_4) ;  /* 0x0000000000680947 */ /* 0x000fea0003800000 */
[----:B------:R-:W-:Y:S01]  /*0470*/  SHF.R.U64 R10, R10, 0x5, RZ ;  /* 0x000000050a0a7819 */ /* 0x000fe200000012ff */
[----:B------:R-:W-:Y:S01]  /*0480*/  IMAD.MOV.U32 R13, RZ, RZ, RZ ;  /* 0x000000ffff0d7224 */ /* 0x000fe200078e00ff */
[C---:B------:R-:W-:Y:S02]  /*0490*/  SHF.R.U64 R3, R9.reuse, 0x5, RZ ;  /* 0x0000000509037819 */ /* 0x040fe400000012ff */
[----:B------:R-:W-:Y:S01]  /*04a0*/  LOP3.LUT R2, R9, 0x1d, RZ, 0xc0, !PT ;  /* 0x0000001d09027812 */ /* 0x000fe200078ec0ff */
[----:B------:R-:W-:Y:S01]  /*04b0*/  IMAD.IADD R10, R10, 0x1, R9 ;  /* 0x000000010a0a7824 */ /* 0x000fe200078e0209 */
[----:B------:R-:W-:-:S03]  /*04c0*/  LOP3.LUT R12, R4, 0x1, RZ, 0xc0, !PT ;  /* 0x00000001040c7812 */ /* 0x000fc600078ec0ff */
[----:B------:R-:W-:Y:S01]  /*04d0*/  IMAD R8, R3, 0x21, R2 ;  /* 0x0000002103087824 */ /* 0x000fe200078e0202 */
[----:B------:R-:W-:Y:S02]  /*04e0*/  LEA R10, R10, UR6, 0x3 ;  /* 0x000000060a0a7c11 */ /* 0x000fe4000f8e18ff */
[----:B------:R-:W0:Y:S02]  /*04f0*/  I2F.U64 R12, R12 ;  /* 0x0000000c000c7312 */ /* 0x000e240000301000 */
[----:B------:R-:W-:Y:S01]  /*0500*/  LEA R17, R8, UR6, 0x3 ;  /* 0x0000000608117c11 */ /* 0x000fe2000f8e18ff */
[----:B------:R-:W1:Y:S04]  /*0510*/  LDS.64 R2, [R10+0x10] ;  /* 0x000010000a027984 */ /* 0x000e680000000a00 */
[----:B------:R-:W2:Y:S01]  /*0520*/  LDS.64 R8, [R17] ;  /* 0x0000000011087984 */ /* 0x000ea20000000a00 */
[----:B0-----:R-:W-:-:S04]  /*0530*/  FMUL R11, R12, -1.5707963705062866211 ;  /* 0xbfc90fdb0c0b7820 */ /* 0x001fc80000400000 */
[----:B------:R-:W-:-:S04]  /*0540*/  FMUL.RZ R18, R11, 0.15915493667125701904 ;  /* 0x3e22f9830b127820 */ /* 0x000fc8000040c000 */
[----:B------:R-:W1:Y:S08]  /*0550*/  MUFU.SIN R11, R18 ;  /* 0x00000012000b7308 */ /* 0x000e700000000400 */
[----:B------:R-:W0:Y:S01]  /*0560*/  MUFU.COS R16, R18 ;  /* 0x0000001200107308 */ /* 0x000e220000000000 */
[-C--:B-1----:R-:W-:Y:S01]  /*0570*/  FMUL R19, R11, R2.reuse ;  /* 0x000000020b137220 */ /* 0x082fe20000400000 */
[----:B0-----:R-:W-:-:S03]  /*0580*/  FMUL R2, R16, R2 ;  /* 0x0000000210027220 */ /* 0x001fc60000400000 */
[-C--:B------:R-:W-:Y:S01]  /*0590*/  FFMA R16, R16, R3.reuse, R19 ;  /* 0x0000000310107223 */ /* 0x080fe20000000013 */
[----:B------:R-:W-:-:S03]  /*05a0*/  FFMA R3, R11, -R3, R2 ;  /* 0x800000030b037223 */ /* 0x000fc60000000002 */
[C-C-:B--2---:R-:W-:Y:S01]  /*05b0*/  FADD R13, R9.reuse, R16.reuse ;  /* 0x00000010090d7221 */ /* 0x144fe20000000000 */
[----:B------:R-:W-:Y:S01]  /*05c0*/  FADD R9, R9, -R16 ;  /* 0x8000001009097221 */ /* 0x000fe20000000000 */
[C-C-:B------:R-:W-:Y:S01]  /*05d0*/  FADD R12, R8.reuse, R3.reuse ;  /* 0x00000003080c7221 */ /* 0x140fe20000000000 */
[----:B------:R-:W-:-:S04]  /*05e0*/  FADD R8, R8, -R3 ;  /* 0x8000000308087221 */ /* 0x000fc80000000000 */
[----:B------:R0:W-:Y:S04]  /*05f0*/  STS.64 [R17], R12 ;  /* 0x0000000c11007388 */ /* 0x0001e80000000a00 */
[----:B------:R0:W-:Y:S02]  /*0600*/  STS.64 [R10+0x10], R8 ;  /* 0x000010080a007388 */ /* 0x0001e40000000a00 */
.L_x_4:
[----:B------:R-:W-:Y:S05]  /*0610*/  BSYNC.RECONVERGENT B0 ;  /* 0x0000000000007941 */ /* 0x000fea0003800200 */
.L_x_3:
[----:B------:R-:W-:Y:S01]  /*0620*/  BAR.SYNC.DEFER_BLOCKING 0x0 ;  /* 0x0000000000007b1d */ /* 0x000fe20000010000 */
[----:B------:R-:W-:-:S09]  /*0630*/  UISETP.GE.U32.AND UP0, UPT, UR14, 0x3, UPT ;  /* 0x000000030e00788c */ /* 0x000fd2000bf06070 */
        /* <DEDUP_REMOVED lines=20> */
[----:B0-----:R-:W-:-:S04]  /*0780*/  FMUL R11, R12, -0.78539818525314331055 ;  /* 0xbf490fdb0c0b7820 */ /* 0x001fc80000400000 */
        /* <DEDUP_REMOVED lines=13> */
.L_x_6:
[----:B------:R-:W-:Y:S05]  /*0860*/  BSYNC.RECONVERGENT B0 ;  /* 0x0000000000007941 */ /* 0x000fea0003800200 */
.L_x_5:
        /* <DEDUP_REMOVED lines=22> */
[----:B0-----:R-:W-:-:S04]  /*09d0*/  FMUL R12, R10, -0.39269909262657165527 ;  /* 0xbec90fdb0a0c7820 */ /* 0x001fc80000400000 */
        /* <DEDUP_REMOVED lines=13> */
.L_x_8:
[----:B------:R-:W-:Y:S05]  /*0ab0*/  BSYNC.RECONVERGENT B0 ;  /* 0x0000000000007941 */ /* 0x000fea0003800200 */
.L_x_7:
[----:B------:R-:W-:Y:S06]  /*0ac0*/  BAR.SYNC.DEFER_BLOCKING 0x0 ;  /* 0x0000000000007b1d */ /* 0x000fec0000010000 */
.L_x_0:
[----:B------:R-:W-:-:S09]  /*0ad0*/  UISETP.GE.AND UP0, UPT, UR14, 0x5, UPT ;  /* 0x000000050e00788c */ /* 0x000fd2000bf06270 */
[----:B------:R-:W-:Y:S05]  /*0ae0*/  BRA.U !UP0, `(.L_x_9) ;  /* 0x0000000d08547547 */ /* 0x000fea000b800000 */
[----:B------:R-:W1:Y:S01]  /*0af0*/  LDCU UR4, c[0x0][0x394] ;  /* 0x00007280ff0477ac */ /* 0x000e620008000800 */
[----:B0-----:R-:W-:Y:S01]  /*0b00*/  IMAD.MOV.U32 R8, RZ, RZ, -0x3fb6f025 ;  /* 0xc0490fdbff087424 */ /* 0x001fe200078e00ff */
[----:B------:R-:W-:Y:S01]  /*0b10*/  UISETP.NE.AND UP0, UPT, UR14, 0x5, UPT ;  /* 0x000000050e00788c */ /* 0x000fe2000bf05270 */
[----:B------:R-:W-:Y:S01]  /*0b20*/  UMOV UR7, 0x5 ;  /* 0x0000000500077882 */ /* 0x000fe20000000000 */
[----:B-1----:R-:W-:-:S07]  /*0b30*/  USHF.R.S32.HI UR9, URZ, 0x1f, UR4 ;  /* 0x0000001fff097899 */ /* 0x002fce0008011404 */
[----:B------:R-:W-:Y:S05]  /*0b40*/  BRA.U !UP0, `(.L_x_10) ;  /* 0x0000000908247547 */ /* 0x000fea000b800000 */
[----:B------:R-:W-:Y:S01]  /*0b50*/  ULOP3.LUT UR4, UR14, 0x7ffffffe, URZ, 0xc0, !UPT ;  /* 0x7ffffffe0e047892 */ /* 0x000fe2000f8ec0ff */
[----:B------:R-:W0:Y:S03]  /*0b60*/  LDCU UR16, c[0x0][0x394] ;  /* 0x00007280ff1077ac */ /* 0x000e260008000800 */
[----:B------:R-:W-:Y:S01]  /*0b70*/  UIADD3 UR7, UPT, UPT, -UR4, URZ, URZ ;  /* 0x000000ff04077290 */ /* 0x000fe2000fffe1ff */
[----:B------:R-:W-:-:S11]  /*0b80*/  UMOV UR8, 0x4 ;  /* 0x0000000400087882 */ /* 0x000fd60000000000 */
.L_x_17:
[----:B------:R-:W-:Y:S01]  /*0b90*/  UIADD3 UR15, UPT, UPT, UR8, 0x1, URZ ;  /* 0x00000001080f7890 */ /* 0x000fe2000fffe0ff */
[----:B------:R-:W-:Y:S01]  /*0ba0*/  UMOV UR5, 0x1 ;  /* 0x0000000100057882 */ /* 0x000fe20000000000 */
[----:B------:R-:W-:Y:S02]  /*0bb0*/  UIADD3 UR7, UPT, UPT, UR7, 0x2, URZ ;  /* 0x0000000207077890 */ /* 0x000fe4000fffe0ff */
[----:B------:R-:W-:Y:S02]  /*0bc0*/  USHF.L.U32 UR4, UR5, UR15, URZ ;  /* 0x0000000f05047299 */ /* 0x000fe400080006ff */
[----:B------:R-:W-:Y:S02]  /*0bd0*/  USHF.L.U64.HI UR5, UR5, UR15, URZ ;  /* 0x0000000f05057299 */ /* 0x000fe400080102ff */
[----:B0-----:R-:W-:Y:S02]  /*0be0*/  UISETP.GT.U32.AND UP0, UPT, UR4, UR16, UPT ;  /* 0x000000100400728c */ /* 0x001fe4000bf04070 */
[----:B------:R-:W-:-:S02]  /*0bf0*/  UISETP.NE.AND UP1, UPT, UR7, -0x4, UPT ;  /* 0xfffffffc0700788c */ /* 0x000fc4000bf25270 */
[----:B------:R-:W-:-:S09]  /*0c00*/  UISETP.GT.U32.AND.EX UP0, UPT, UR5, UR9, UPT, UP0 ;  /* 0x000000090500728c */ /* 0x000fd2000bf04100 */
[----:B------:R-:W-:Y:S05]  /*0c10*/  BRA.U UP0, `(.L_x_11) ;  /* 0x0000000100e47547 */ /* 0x000fea000b800000 */
[----:B------:R-:W-:Y:S01]  /*0c20*/  UIADD3 UR12, UPT, UPT, UR15, -0x1, URZ ;  /* 0xffffffff0f0c7890 */ /* 0x000fe2000fffe0ff */
[----:B------:R-:W-:Y:S01]  /*0c30*/  BSSY.RECONVERGENT B0, `(.L_x_11) ;  /* 0x0000037000007945 */ /* 0x000fe20003800200 */
[----:B------:R-:W-:Y:S02]  /*0c40*/  USHF.R.U64 UR4, UR4, 0x1, UR5 ;  /* 0x0000000104047899 */ /* 0x000fe40008001205 */
[----:B------:R-:W-:Y:S02]  /*0c50*/  USHF.R.U32.HI UR5, URZ, 0x1, UR5 ;  /* 0x00000001ff057899 */ /* 0x000fe40008011605 */
[----:B------:R-:W-:Y:S01]  /*0c60*/  UIADD3 UR13, UPT, UPT, UR4, -0x1, URZ ;  /* 0xffffffff040d7890 */ /* 0x000fe2000fffe0ff */
[----:B------:R-:W-:-:S04]  /*0c70*/  SHF.R.U64 R16, R4, UR12, RZ ;  /* 0x0000000c04107c19 */ /* 0x000fc800080012ff */
[----:B------:R-:W-:Y:S02]  /*0c80*/  SHF.L.U32 R11, R16, UR15, RZ ;  /* 0x0000000f100b7c19 */ /* 0x000fe400080006ff */
[----:B------:R-:W-:Y:S02]  /*0c90*/  LOP3.LUT R12, R4, UR13, RZ, 0xc0, !PT ;  /* 0x0000000d040c7c12 */ /* 0x000fe4000f8ec0ff */
[----:B------:R-:W-:Y:S02]  /*0ca0*/  SHF.L.U64.HI R16, R16, UR15, RZ ;  /* 0x0000000f10107c19 */ /* 0x000fe400080102ff */
[----:B------:R-:W-:-:S04]  /*0cb0*/  IADD3 R11, P0, PT, R12, R11, RZ ;  /* 0x0000000b0c0b7210 */ /* 0x000fc80007f1e0ff */
[----:B------:R-:W-:Y:S01]  /*0cc0*/  IADD3 R13, P1, PT, R11, UR4, RZ ;  /* 0x000000040b0d7c10 */ /* 0x000fe2000ff3e0ff */
[----:B------:R-:W-:-:S03]  /*0cd0*/  IMAD.X R16, RZ, RZ, R16, P0 ;  /* 0x000000ffff107224 */ /* 0x000fc600000e0610 */
[----:B------:R-:W-:Y:S02]  /*0ce0*/  ISETP.GE.U32.AND P0, PT, R13, UR16, PT ;  /* 0x000000100d007c0c */ /* 0x000fe4000bf06070 */
[----:B------:R-:W-:-:S04]  /*0cf0*/  IADD3.X R18, PT, PT, R16, UR5, RZ, P1, !PT ;  /* 0x0000000510127c10 */ /* 0x000fc80008ffe4ff */
[----:B------:R-:W-:-:S13]  /*0d00*/  ISETP.GE.U32.AND.EX P0, PT, R18, UR9, PT, P0 ;  /* 0x0000000912007c0c */ /* 0x000fda000bf06100 */
[----:B------:R-:W-:Y:S05]  /*0d10*/  @P0 BRA `(.L_x_12) ;  /* 0x0000000000a00947 */ /* 0x000fea0003800000 */
[----:B------:R-:W0:Y:S01]  /*0d20*/  I2F.U64 R10, UR4 ;  /* 0x00000004000a7d12 */ /* 0x000e220008301000 */
[----:B------:R-:W-:Y:S02]  /*0d30*/  UMOV UR12, 0x40490fdb ;  /* 0x40490fdb000c7882 */ /* 0x000fe40000000000 */
[----:B------:R-:W-:-:S05]  /*0d40*/  IMAD.U32 R17, RZ, RZ, UR12 ;  /* 0x0000000cff117e24 */ /* 0x000fca000f8e00ff */
[----:B0-----:R-:W0:Y:S08]  /*0d50*/  MUFU.RCP R0, R10 ;  /* 0x0000000a00007308 */ /* 0x001e300000001000 */
[----:B------:R-:W1:Y:S01]  /*0d60*/  FCHK P0, -R17, R10 ;  /* 0x0000000a11007302 */ /* 0x000e620000000100 */
[----:B0-----:R-:W-:-:S04]  /*0d70*/  FFMA R3, -R10, R0, 1 ;  /* 0x3f8000000a037423 */ /* 0x001fc80000000100 */
[----:B------:R-:W-:-:S04]  /*0d80*/  FFMA R0, R0, R3, R0 ;  /* 0x0000000300007223 */ /* 0x000fc80000000000 */
[----:B------:R-:W-:-:S04]  /*0d90*/  FFMA R3, R0, -3.1415927410125732422, RZ ;  /* 0xc0490fdb00037823 */ /* 0x000fc800000000ff */
[----:B------:R-:W-:-:S04]  /*0da0*/  FFMA R2, -R10, R3, -3.1415927410125732422 ;  /* 0xc0490fdb0a027423 */ /* 0x000fc80000000103 */
[----:B------:R-:W-:Y:S01]  /*0db0*/  FFMA R9, R0, R2, R3 ;  /* 0x0000000200097223 */ /* 0x000fe20000000003 */
[----:B-1----:R-:W-:Y:S06]  /*0dc0*/  @!P0 BRA `(.L_x_13) ;  /* 0x00000000000c8947 */ /* 0x002fec0003800000 */
[----:B------:R-:W-:Y:S01]  /*0dd0*/  IMAD.MOV.U32 R3, RZ, RZ, R10 ;  /* 0x000000ffff037224 */ /* 0x000fe200078e000a */
[----:B------:R-:W-:-:S07]  /*0de0*/  MOV R2, 0xe00 ;  /* 0x00000e0000027802 */ /* 0x000fce0000000f00 */
[----:B------:R-:W-:Y:S05]  /*0df0*/  CALL.REL.NOINC `($__internal_0_$__cuda_sm3x_div_rn_noftz_f32_slowpath) ;  /* 0x0000000800ac7944 */ /* 0x000fea0003c00000 */
.L_x_13:
[C---:B------:R-:W-:Y:S02]  /*0e00*/  SHF.R.U64 R0, R13.reuse, 0x5, R18 ;  /* 0x000000050d007819 */ /* 0x040fe40000001212 */
[----:B------:R-:W-:Y:S02]  /*0e10*/  LOP3.LUT R13, R13, 0x1f, RZ, 0xc0, !PT ;  /* 0x0000001f0d0d7812 */ /* 0x000fe400078ec0ff */
[C---:B------:R-:W-:Y:S02]  /*0e20*/  SHF.R.U64 R16, R11.reuse, 0x5, R16 ;  /* 0x000000050b107819 */ /* 0x040fe40000001210 */
[----:B------:R-:W-:Y:S01]  /*0e30*/  LOP3.LUT R11, R11, 0x1f, RZ, 0xc0, !PT ;  /* 0x0000001f0b0b7812 */ /* 0x000fe200078ec0ff */
[----:B------:R-:W-:Y:S02]  /*0e40*/  IMAD R0, R0, 0x21, R13 ;  /* 0x0000002100007824 */ /* 0x000fe400078e020d */
[----:B------:R-:W-:Y:S02]  /*0e50*/  IMAD.MOV.U32 R13, RZ, RZ, RZ ;  /* 0x000000ffff0d7224 */ /* 0x000fe400078e00ff */
[----:B------:R-:W-:Y:S01]  /*0e60*/  IMAD R11, R16, 0x21, R11 ;  /* 0x00000021100b7824 */ /* 0x000fe200078e020b */
[----:B------:R-:W-:Y:S01]  /*0e70*/  LEA R0, R0, UR6, 0x3 ;  /* 0x0000000600007c11 */ /* 0x000fe2000f8e18ff */
[----:B------:R-:W0:Y:S03]  /*0e80*/  I2F.U64 R12, R12 ;  /* 0x0000000c000c7312 */ /* 0x000e260000301000 */
[----:B------:R-:W-:Y:S01]  /*0e90*/  LEA R17, R11, UR6, 0x3 ;  /* 0x000000060b117c11 */ /* 0x000fe2000f8e18ff */
[----:B------:R-:W1:Y:S04]  /*0ea0*/  LDS.64 R2, [R0] ;  /* 0x0000000000027984 */ /* 0x000e680000000a00 */
[----:B------:R-:W2:Y:S01]  /*0eb0*/  LDS.64 R10, [R17] ;  /* 0x00000000110a7984 */ /* 0x000ea20000000a00 */
[----:B0-----:R-:W-:-:S04]  /*0ec0*/  FMUL R9, R12, R9 ;  /* 0x000000090c097220 */ /* 0x001fc80000400000 */
        /* <DEDUP_REMOVED lines=12> */
[----:B------:R0:W-:Y:S02]  /*0f90*/  STS.64 [R0], R10 ;  /* 0x0000000a00007388 */ /* 0x0001e40000000a00 */
.L_x_12:
[----:B------:R-:W-:Y:S05]  /*0fa0*/  BSYNC.RECONVERGENT B0 ;  /* 0x0000000000007941 */ /* 0x000fea0003800200 */
.L_x_11:
[----:B------:R-:W-:Y:S01]  /*0fb0*/  UIADD3 UR8, UPT, UPT, UR8, 0x2, URZ ;  /* 0x0000000208087890 */ /* 0x000fe2000fffe0ff */
[----:B------:R-:W-:Y:S06]  /*0fc0*/  BAR.SYNC.DEFER_BLOCKING 0x0 ;  /* 0x0000000000007b1d */ /* 0x000fec0000010000 */
[----:B------:R-:W-:Y:S02]  /*0fd0*/  UMOV UR5, 0x1 ;  /* 0x0000000100057882 */ /* 0x000fe40000000000 */
[----:B------:R-:W-:Y:S02]  /*0fe0*/  USHF.L.U32 UR4, UR5, UR8, URZ ;  /* 0x0000000805047299 */ /* 0x000fe400080006ff */
[----:B------:R-:W-:-:S02]  /*0ff0*/  USHF.L.U64.HI UR5, UR5, UR8, URZ ;  /* 0x0000000805057299 */ /* 0x000fc400080102ff */
[----:B------:R-:W-:-:S04]  /*1000*/  UISETP.GT.U32.AND UP0, UPT, UR4, UR16, UPT ;  /* 0x000000100400728c */ /* 0x000fc8000bf04070 */
[----:B------:R-:W-:-:S09]  /*1010*/  UISETP.GT.U32.AND.EX UP0, UPT, UR5, UR9, UPT, UP0 ;  /* 0x000000090500728c */ /* 0x000fd2000bf04100 */
[----:B------:R-:W-:Y:S05]  /*1020*/  BRA.U UP0, `(.L_x_14) ;  /* 0x0000000100e07547 */ /* 0x000fea000b800000 */
[----:B------:R-:W-:Y:S01]  /*1030*/  USHF.R.U64 UR4, UR4, 0x1, UR5 ;  /* 0x0000000104047899 */ /* 0x000fe20008001205 */
[----:B------:R-:W-:Y:S01]  /*1040*/  SHF.R.U64 R16, R4, UR15, RZ ;  /* 0x0000000f04107c19 */ /* 0x000fe200080012ff */
[----:B------:R-:W-:Y:S01]  /*1050*/  USHF.R.U32.HI UR5, URZ, 0x1, UR5 ;  /* 0x00000001ff057899 */ /* 0x000fe20008011605 */
[----:B------:R-:W-:Y:S01]  /*1060*/  BSSY.RECONVERGENT B0, `(.L_x_14) ;  /* 0x0000034000007945 */ /* 0x000fe20003800200 */
[----:B------:R-:W-:Y:S01]  /*1070*/  UIADD3 UR12, UPT, UPT, UR4, -0x1, URZ ;  /* 0xffffffff040c7890 */ /* 0x000fe2000fffe0ff */
[C---:B0-----:R-:W-:Y:S02]  /*1080*/  SHF.L.U32 R11, R16.reuse, UR8, RZ ;  /* 0x00000008100b7c19 */ /* 0x041fe400080006ff */
[----:B------:R-:W-:-:S03]  /*1090*/  SHF.L.U64.HI R16, R16, UR8, RZ ;  /* 0x0000000810107c19 */ /* 0x000fc600080102ff */
[----:B------:R-:W-:-:S04]  /*10a0*/  LOP3.LUT R12, R4, UR12, RZ, 0xc0, !PT ;  /* 0x0000000c040c7c12 */ /* 0x000fc8000f8ec0ff */
        /* <DEDUP_REMOVED lines=21> */
.L_x_16:
        /* <DEDUP_REMOVED lines=26> */
.L_x_15:
[----:B------:R-:W-:Y:S05]  /*13a0*/  BSYNC.RECONVERGENT B0 ;  /* 0x0000000000007941 */ /* 0x000fea0003800200 */
.L_x_14:
[----:B------:R-:W-:Y:S06]  /*13b0*/  BAR.SYNC.DEFER_BLOCKING 0x0 ;  /* 0x0000000000007b1d */ /* 0x000fec0000010000 */
[----:B------:R-:W-:Y:S05]  /*13c0*/  BRA.U UP1, `(.L_x_17) ;  /* 0xfffffff501f07547 */ /* 0x000fea000b83ffff */
[----:B------:R-:W-:-:S12]  /*13d0*/  UIADD3 UR7, UPT, UPT, UR8, 0x1, URZ ;  /* 0x0000000108077890 */ /* 0x000fd8000fffe0ff */
.L_x_10:
[----:B------:R-:W1:Y:S02]  /*13e0*/  LDCU UR4, c[0x0][0x390] ;  /* 0x00007200ff0477ac */ /* 0x000e640008000800 */
[----:B-1----:R-:W-:-:S04]  /*13f0*/  ULOP3.LUT UR4, UR4, 0x1, URZ, 0xc0, !UPT ;  /* 0x0000000104047892 */ /* 0x002fc8000f8ec0ff */
[----:B------:R-:W-:-:S09]  /*1400*/  UISETP.NE.U32.AND UP0, UPT, UR4, 0x1, UPT ;  /* 0x000000010400788c */ /* 0x000fd2000bf05070 */
[----:B------:R-:W-:Y:S05]  /*1410*/  BRA.U UP0, `(.L_x_9) ;  /* 0x0000000500087547 */ /* 0x000fea000b800000 */
[----:B------:R-:W1:Y:S01]  /*1420*/  LDCU UR13, c[0x0][0x394] ;  /* 0x00007280ff0d77ac */ /* 0x000e620008000800 */
[----:B------:R-:W-:Y:S02]  /*1430*/  UMOV UR5, 0x1 ;  /* 0x0000000100057882 */ /* 0x000fe40000000000 */
[----:B------:R-:W-:Y:S02]  /*1440*/  USHF.L.U32 UR4, UR5, UR7, URZ ;  /* 0x0000000705047299 */ /* 0x000fe400080006ff */
[----:B------:R-:W-:Y:S02]  /*1450*/  USHF.L.U64.HI UR5, UR5, UR7, URZ ;  /* 0x0000000705057299 */ /* 0x000fe400080102ff */
[----:B-1----:R-:W-:-:S04]  /*1460*/  UISETP.GT.U32.AND UP0, UPT, UR4, UR13, UPT ;  /* 0x0000000d0400728c */ /* 0x002fc8000bf04070 */
[----:B------:R-:W-:-:S09]  /*1470*/  UISETP.GT.U32.AND.EX UP0, UPT, UR5, UR9, UPT, UP0 ;  /* 0x000000090500728c */ /* 0x000fd2000bf04100 */
[----:B------:R-:W-:Y:S05]  /*1480*/  BRA.U UP0, `(.L_x_18) ;  /* 0x0000000100e87547 */ /* 0x000fea000b800000 */
[----:B------:R-:W-:Y:S01]  /*1490*/  USHF.R.U64 UR4, UR4, 0x1, UR5 ;  /* 0x0000000104047899 */ /* 0x000fe20008001205 */
[----:B------:R-:W-:Y:S01]  /*14a0*/  BSSY.RECONVERGENT B0, `(.L_x_18) ;  /* 0x0000038000007945 */ /* 0x000fe20003800200 */
[----:B------:R-:W-:Y:S02]  /*14b0*/  UIADD3 UR8, UPT, UPT, UR7, -0x1, URZ ;  /* 0xffffffff07087890 */ /* 0x000fe4000fffe0ff */
[----:B------:R-:W-:Y:S02]  /*14c0*/  UIADD3 UR12, UPT, UPT, UR4, -0x1, URZ ;  /* 0xffffffff040c7890 */ /* 0x000fe4000fffe0ff */
[----:B------:R-:W-:Y:S02]  /*14d0*/  USHF.R.U32.HI UR5, URZ, 0x1, UR5 ;  /* 0x00000001ff057899 */ /* 0x000fe40008011605 */
[C---:B0-----:R-:W-:Y:S02]  /*14e0*/  SHF.R.U64 R11, R4.reuse, UR8, RZ ;  /* 0x00000008040b7c19 */ /* 0x041fe400080012ff */
[----:B------:R-:W-:-:S02]  /*14f0*/  LOP3.LUT R24, R4, UR12, RZ, 0xc0, !PT ;  /* 0x0000000c04187c12 */ /* 0x000fc4000f8ec0ff */
[C---:B------:R-:W-:Y:S02]  /*1500*/  SHF.L.U32 R3, R11.reuse, UR7, RZ ;  /* 0x000000070b037c19 */ /* 0x040fe400080006ff */
        /* <DEDUP_REMOVED lines=22> */
[----:B------:R-:W-:-:S07]  /*1670*/  IMAD.MOV.U32 R10, RZ, RZ, R9 ;  /* 0x000000ffff0a7224 */ /* 0x000fce00078e0009 */
.L_x_20:
[C---:B------:R-:W-:Y:S01]  /*1680*/  SHF.R.U64 R0, R13.reuse, 0x5, R4 ;  /* 0x000000050d007819 */ /* 0x040fe20000001204 */
[----:B------:R-:W-:Y:S01]  /*1690*/  IMAD.MOV.U32 R25, RZ, RZ, RZ ;  /* 0x000000ffff197224 */ /* 0x000fe200078e00ff */
[----:B------:R-:W-:Y:S02]  /*16a0*/  LOP3.LUT R13, R13, 0x1f, RZ, 0xc0, !PT ;  /* 0x0000001f0d0d7812 */ /* 0x000fe400078ec0ff */
[C---:B------:R-:W-:Y:S02]  /*16b0*/  SHF.R.U64 R11, R12.reuse, 0x5, R11 ;  /* 0x000000050c0b7819 */ /* 0x040fe4000000120b */
[----:B------:R-:W-:Y:S01]  /*16c0*/  LOP3.LUT R12, R12, 0x1f, RZ, 0xc0, !PT ;  /* 0x0000001f0c0c7812 */ /* 0x000fe200078ec0ff */
[----:B------:R-:W-:Y:S01]  /*16d0*/  IMAD R0, R0, 0x21, R13 ;  /* 0x0000002100007824 */ /* 0x000fe200078e020d */
[----:B------:R-:W0:Y:S03]  /*16e0*/  I2F.U64 R25, R24 ;  /* 0x0000001800197312 */ /* 0x000e260000301000 */
[----:B------:R-:W-:Y:S01]  /*16f0*/  IMAD R12, R11, 0x21, R12 ;  /* 0x000000210b0c7824 */ /* 0x000fe200078e020c */
[----:B------:R-:W-:-:S04]  /*1700*/  LEA R0, R0, UR6, 0x3 ;  /* 0x0000000600007c11 */ /* 0x000fc8000f8e18ff */
        /* <DEDUP_REMOVED lines=12> */
[C-C-:B------:R-:W-:Y:S01]  /*17d0*/  FADD R2, R8.reuse, R11.reuse ;  /* 0x0000000b08027221 */ /* 0x140fe20000000000 */
[----:B------:R-:W-:Y:S01]  /*17e0*/  FADD R9, R9, -R10 ;  /* 0x8000000a09097221 */ /* 0x000fe20000000000 */
[----:B------:R-:W-:-:S03]  /*17f0*/  FADD R8, R8, -R11 ;  /* 0x8000000b08087221 */ /* 0x000fc60000000000 */
[----:B------:R0:W-:Y:S04]  /*1800*/  STS.64 [R12], R2 ;  /* 0x000000020c007388 */ /* 0x0001e80000000a00 */
[----:B------:R0:W-:Y:S02]  /*1810*/  STS.64 [R0], R8 ;  /* 0x0000000800007388 */ /* 0x0001e40000000a00 */
.L_x_19:
[----:B------:R-:W-:Y:S05]  /*1820*/  BSYNC.RECONVERGENT B0 ;  /* 0x0000000000007941 */ /* 0x000fea0003800200 */
.L_x_18:
[----:B------:R-:W-:Y:S06]  /*1830*/  BAR.SYNC.DEFER_BLOCKING 0x0 ;  /* 0x0000000000007b1d */ /* 0x000fec0000010000 */
.L_x_9:
[----:B------:R-:W1:Y:S02]  /*1840*/  LDCU.64 UR4, c[0x0][0x388] ;  /* 0x00007100ff0477ac */ /* 0x000e640008000a00 */
[----:B-1----:R-:W-:-:S04]  /*1850*/  ISETP.GE.U32.AND P0, PT, R5, UR4, PT ;  /* 0x0000000405007c0c */ /* 0x002fc8000bf06070 */
[----:B------:R-:W-:-:S13]  /*1860*/  ISETP.GE.U32.AND.EX P0, PT, R6, UR5, PT, P0 ;  /* 0x0000000506007c0c */ /* 0x000fda000bf06100 */
[----:B------:R-:W-:Y:S05]  /*1870*/  @P0 EXIT ;  /* 0x000000000000094d */ /* 0x000fea0003800000 */
[----:B0-----:R-:W0:Y:S04]  /*1880*/  LDS.64 R6, [R7] ;  /* 0x0000000007067984 */ /* 0x001e280000000a00 */
[----:B0-----:R-:W-:Y:S01]  /*1890*/  STG.E.64 desc[UR10][R14.64], R6 ;  /* 0x000000060e007986 */ /* 0x001fe2000c101b0a */
[----:B------:R-:W-:Y:S05]  /*18a0*/  EXIT ;  /* 0x000000000000794d */ /* 0x000fea0003800000 */
        .weak           $__internal_0_$__cuda_sm3x_div_rn_noftz_f32_slowpath
        .type           $__internal_0_$__cuda_sm3x_div_rn_noftz_f32_slowpath,@function
        .size           $__internal_0_$__cuda_sm3x_div_rn_noftz_f32_slowpath,(.L_x_33 - $__internal_0_$__cuda_sm3x_div_rn_noftz_f32_slowpath)
$__internal_0_$__cuda_sm3x_div_rn_noftz_f32_slowpath:
[----:B------:R-:W-:Y:S01]  /*18b0*/  SHF.R.U32.HI R9, RZ, 0x17, R3 ;  /* 0x00000017ff097819 */ /* 0x000fe20000011603 */
[----:B------:R-:W-:Y:S01]  /*18c0*/  BSSY.RECONVERGENT B1, `(.L_x_21) ;  /* 0x0000064000017945 */ /* 0x000fe20003800200 */
[----:B------:R-:W-:Y:S01]  /*18d0*/  SHF.R.U32.HI R19, RZ, 0x17, R8 ;  /* 0x00000017ff137819 */ /* 0x000fe20000011608 */
[----:B------:R-:W-:Y:S01]  /*18e0*/  IMAD.MOV.U32 R17, RZ, RZ, -0x3fb6f025 ;  /* 0xc0490fdbff117424 */ /* 0x000fe200078e00ff */
[----:B------:R-:W-:Y:S02]  /*18f0*/  LOP3.LUT R9, R9, 0xff, RZ, 0xc0, !PT ;  /* 0x000000ff09097812 */ /* 0x000fe400078ec0ff */
[----:B------:R-:W-:-:S03]  /*1900*/  LOP3.LUT R19, R19, 0xff, RZ, 0xc0, !PT ;  /* 0x000000ff13137812 */ /* 0x000fc600078ec0ff */
[----:B------:R-:W-:Y:S02]  /*1910*/  VIADD R20, R9, 0xffffffff ;  /* 0xffffffff09147836 */ /* 0x000fe40000000000 */
[----:B------:R-:W-:-:S03]  /*1920*/  VIADD R21, R19, 0xffffffff ;  /* 0xffffffff13157836 */ /* 0x000fc60000000000 */
[----:B------:R-:W-:-:S04]  /*1930*/  ISETP.GT.U32.AND P0, PT, R20, 0xfd, PT ;  /* 0x000000fd1400780c */ /* 0x000fc80003f04070 */
[----:B------:R-:W-:-:S13]  /*1940*/  ISETP.GT.U32.OR P0, PT, R21, 0xfd, P0 ;  /* 0x000000fd1500780c */ /* 0x000fda0000704470 */
[----:B------:R-:W-:Y:S01]  /*1950*/  @!P0 IMAD.MOV.U32 R10, RZ, RZ, RZ ;  /* 0x000000ffff0a8224 */ /* 0x000fe200078e00ff */
[----:B------:R-:W-:Y:S06]  /*1960*/  @!P0 BRA `(.L_x_22) ;  /* 0x0000000000608947 */ /* 0x000fec0003800000 */
[----:B------:R-:W-:Y:S01]  /*1970*/  IMAD.MOV.U32 R0, RZ, RZ, -0x3fb6f025 ;  /* 0xc0490fdbff007424 */ /* 0x000fe200078e00ff */
[----:B------:R-:W-:-:S04]  /*1980*/  FSETP.GTU.FTZ.AND P1, PT, |R3|, +INF , PT ;  /* 0x7f8000000300780b */ /* 0x000fc80003f3c200 */
[----:B------:R-:W-:-:S04]  /*1990*/  FSETP.GTU.FTZ.AND P0, PT, |R0|, +INF , PT ;  /* 0x7f8000000000780b */ /* 0x000fc80003f1c200 */
[----:B------:R-:W-:-:S13]  /*19a0*/  PLOP3.LUT P0, PT, P0, P1, PT, 0xf8, 0x8f ;  /* 0x00000000008f781c */ /* 0x000fda0000703f70 */
[----:B------:R-:W-:Y:S05]  /*19b0*/  @P0 BRA `(.L_x_23) ;  /* 0x00000004004c0947 */ /* 0x000fea0003800000 */
[----:B------:R-:W-:-:S13]  /*19c0*/  LOP3.LUT P0, RZ, R3, 0x7fffffff, R17, 0xc8, !PT ;  /* 0x7fffffff03ff7812 */ /* 0x000fda000780c811 */
[----:B------:R-:W-:Y:S05]  /*19d0*/  @!P0 BRA `(.L_x_24) ;  /* 0x00000004003c8947 */ /* 0x000fea0003800000 */
[C---:B------:R-:W-:Y:S02]  /*19e0*/  FSETP.NEU.FTZ.AND P2, PT, |R0|.reuse, +INF , PT ;  /* 0x7f8000000000780b */ /* 0x040fe40003f5d200 */
[----:B------:R-:W-:Y:S02]  /*19f0*/  FSETP.NEU.FTZ.AND P1, PT, |R3|, +INF , PT ;  /* 0x7f8000000300780b */ /* 0x000fe40003f3d200 */
[----:B------:R-:W-:-:S11]  /*1a00*/  FSETP.NEU.FTZ.AND P0, PT, |R0|, +INF , PT ;  /* 0x7f8000000000780b */ /* 0x000fd60003f1d200 */
[----:B------:R-:W-:Y:S05]  /*1a10*/  @!P1 BRA !P2, `(.L_x_24) ;  /* 0x00000004002c9947 */ /* 0x000fea0005000000 */
[----:B------:R-:W-:-:S04]  /*1a20*/  LOP3.LUT P2, RZ, R17, 0x7fffffff, RZ, 0xc0, !PT ;  /* 0x7fffffff11ff7812 */ /* 0x000fc8000784c0ff */
[----:B------:R-:W-:-:S13]  /*1a30*/  PLOP3.LUT P1, PT, P1, P2, PT, 0x2f, 0xf2 ;  /* 0x0000000000f2781c */ /* 0x000fda0000f24577 */
[----:B------:R-:W-:Y:S05]  /*1a40*/  @P1 BRA `(.L_x_25) ;  /* 0x0000000400181947 */ /* 0x000fea0003800000 */
[----:B------:R-:W-:-:S04]  /*1a50*/  LOP3.LUT P1, RZ, R3, 0x7fffffff, RZ, 0xc0, !PT ;  /* 0x7fffffff03ff7812 */ /* 0x000fc8000782c0ff */
[----:B------:R-:W-:-:S13]  /*1a60*/  PLOP3.LUT P0, PT, P0, P1, PT, 0x2f, 0xf2 ;  /* 0x0000000000f2781c */ /* 0x000fda0000702577 */
[----:B------:R-:W-:Y:S05]  /*1a70*/  @P0 BRA `(.L_x_26) ;  /* 0x0000000400000947 */ /* 0x000fea0003800000 */
[----:B------:R-:W-:Y:S02]  /*1a80*/  ISETP.GE.AND P0, PT, R21, RZ, PT ;  /* 0x000000ff1500720c */ /* 0x000fe40003f06270 */
[----:B------:R-:W-:-:S11]  /*1a90*/  ISETP.GE.AND P1, PT, R20, RZ, PT ;  /* 0x000000ff1400720c */ /* 0x000fd60003f26270 */
[----:B------:R-:W-:Y:S02]  /*1aa0*/  @P0 IMAD.MOV.U32 R10, RZ, RZ, RZ ;  /* 0x000000ffff0a0224 */ /* 0x000fe400078e00ff */
[----:B------:R-:W-:Y:S01]  /*1ab0*/  @!P0 FFMA R17, R0, 1.84467440737095516160e+19, RZ ;  /* 0x5f80000000118823 */ /* 0x000fe200000000ff */
[----:B------:R-:W-:Y:S02]  /*1ac0*/  @!P0 IMAD.MOV.U32 R10, RZ, RZ, -0x40 ;  /* 0xffffffc0ff0a8424 */ /* 0x000fe400078e00ff */
[----:B------:R-:W-:Y:S02]  /*1ad0*/  @!P1 FFMA R3, R3, 1.84467440737095516160e+19, RZ ;  /* 0x5f80000003039823 */ /* 0x000fe400000000ff */
[----:B------:R-:W-:-:S07]  /*1ae0*/  @!P1 VIADD R10, R10, 0x40 ;  /* 0x000000400a0a9836 */ /* 0x000fce0000000000 */
.L_x_22:
[----:B------:R-:W-:Y:S01]  /*1af0*/  LEA R0, R9, 0xc0800000, 0x17 ;  /* 0xc080000009007811 */ /* 0x000fe200078eb8ff */
[----:B------:R-:W-:Y:S01]  /*1b00*/  VIADD R22, R19, 0xffffff81 ;  /* 0xffffff8113167836 */ /* 0x000fe20000000000 */
[----:B------:R-:W-:Y:S03]  /*1b10*/  BSSY.RECONVERGENT B2, `(.L_x_27) ;  /* 0x0000035000027945 */ /* 0x000fe60003800200 */
[----:B------:R-:W-:Y:S02]  /*1b20*/  IMAD.IADD R21, R3, 0x1, -R0 ;  /* 0x0000000103157824 */ /* 0x000fe400078e0a00 */
[----:B------:R-:W-:Y:S02]  /*1b30*/  IMAD R0, R22, -0x800000, R17 ;  /* 0xff80000016007824 */ /* 0x000fe400078e0211 */
[----:B------:R-:W0:Y:S01]  /*1b40*/  MUFU.RCP R20, R21 ;  /* 0x0000001500147308 */ /* 0x000e220000001000 */
[----:B------:R-:W-:-:S04]  /*1b50*/  FADD.FTZ R3, -R21, -RZ ;  /* 0x800000ff15037221 */ /* 0x000fc80000010100 */
[----:B0-----:R-:W-:-:S04]  /*1b60*/  FFMA R19, R20, R3, 1 ;  /* 0x3f80000014137423 */ /* 0x001fc80000000003 */
[----:B------:R-:W-:-:S04]  /*1b70*/  FFMA R19, R20, R19, R20 ;  /* 0x0000001314137223 */ /* 0x000fc80000000014 */
[----:B------:R-:W-:-:S04]  /*1b80*/  FFMA R20, R0, R19, RZ ;  /* 0x0000001300147223 */ /* 0x000fc800000000ff */
[----:B------:R-:W-:-:S04]  /*1b90*/  FFMA R17, R3, R20, R0 ;  /* 0x0000001403117223 */ /* 0x000fc80000000000 */
[----:B------:R-:W-:Y:S01]  /*1ba0*/  FFMA R20, R19, R17, R20 ;  /* 0x0000001113147223 */ /* 0x000fe20000000014 */
[----:B------:R-:W-:-:S03]  /*1bb0*/  IADD3 R17, PT, PT, R22, 0x7f, -R9 ;  /* 0x0000007f16117810 */ /* 0x000fc60007ffe809 */
[----:B------:R-:W-:Y:S02]  /*1bc0*/  FFMA R3, R3, R20, R0 ;  /* 0x0000001403037223 */ /* 0x000fe40000000000 */
[----:B------:R-:W-:Y:S02]  /*1bd0*/  IMAD.IADD R17, R17, 0x1, R10 ;  /* 0x0000000111117824 */ /* 0x000fe400078e020a */
[----:B------:R-:W-:-:S05]  /*1be0*/  FFMA R0, R19, R3, R20 ;  /* 0x0000000313007223 */ /* 0x000fca0000000014 */
[----:B------:R-:W-:-:S04]  /*1bf0*/  SHF.R.U32.HI R9, RZ, 0x17, R0 ;  /* 0x00000017ff097819 */ /* 0x000fc80000011600 */
[----:B------:R-:W-:-:S05]  /*1c00*/  LOP3.LUT R10, R9, 0xff, RZ, 0xc0, !PT ;  /* 0x000000ff090a7812 */ /* 0x000fca00078ec0ff */
[----:B------:R-:W-:-:S04]  /*1c10*/  IMAD.IADD R9, R10, 0x1, R17 ;  /* 0x000000010a097824 */ /* 0x000fc800078e0211 */
[----:B------:R-:W-:-:S05]  /*1c20*/  VIADD R10, R9, 0xffffffff ;  /* 0xffffffff090a7836 */ /* 0x000fca0000000000 */
[----:B------:R-:W-:-:S13]  /*1c30*/  ISETP.GE.U32.AND P0, PT, R10, 0xfe, PT ;  /* 0x000000fe0a00780c */ /* 0x000fda0003f06070 */
[----:B------:R-:W-:Y:S05]  /*1c40*/  @!P0 BRA `(.L_x_28) ;  /* 0x0000000000808947 */ /* 0x000fea0003800000 */
[----:B------:R-:W-:-:S13]  /*1c50*/  ISETP.GT.AND P0, PT, R9, 0xfe, PT ;  /* 0x000000fe0900780c */ /* 0x000fda0003f04270 */
[----:B------:R-:W-:Y:S05]  /*1c60*/  @P0 BRA `(.L_x_29) ;  /* 0x00000000006c0947 */ /* 0x000fea0003800000 */
[----:B------:R-:W-:-:S13]  /*1c70*/  ISETP.GE.AND P0, PT, R9, 0x1, PT ;  /* 0x000000010900780c */ /* 0x000fda0003f06270 */
[----:B------:R-:W-:Y:S05]  /*1c80*/  @P0 BRA `(.L_x_30) ;  /* 0x0000000000740947 */ /* 0x000fea0003800000 */
[----:B------:R-:W-:Y:S02]  /*1c90*/  ISETP.GE.AND P0, PT, R9, -0x18, PT ;  /* 0xffffffe80900780c */ /* 0x000fe40003f06270 */
[----:B------:R-:W-:-:S11]  /*1ca0*/  LOP3.LUT R0, R0, 0x80000000, RZ, 0xc0, !PT ;  /* 0x8000000000007812 */ /* 0x000fd600078ec0ff */
[----:B------:R-:W-:Y:S05]  /*1cb0*/  @!P0 BRA `(.L_x_30) ;  /* 0x0000000000688947 */ /* 0x000fea0003800000 */
[CCC-:B------:R-:W-:Y:S01]  /*1cc0*/  FFMA.RZ R10, R19.reuse, R3.reuse, R20.reuse ;  /* 0x00000003130a7223 */ /* 0x1c0fe2000000c014 */
[CCC-:B------:R-:W-:Y:S01]  /*1cd0*/  FFMA.RP R17, R19.reuse, R3.reuse, R20.reuse ;  /* 0x0000000313117223 */ /* 0x1c0fe20000008014 */
[----:B------:R-:W-:Y:S01]  /*1ce0*/  FFMA.RM R20, R19, R3, R20 ;  /* 0x0000000313147223 */ /* 0x000fe20000004014 */
[C---:B------:R-:W-:Y:S01]  /*1cf0*/  VIADD R3, R9.reuse, 0x20 ;  /* 0x0000002009037836 */ /* 0x040fe20000000000 */
[C---:B------:R-:W-:Y:S02]  /*1d00*/  ISETP.NE.AND P2, PT, R9.reuse, RZ, PT ;  /* 0x000000ff0900720c */ /* 0x040fe40003f45270 */
[----:B------:R-:W-:Y:S02]  /*1d10*/  LOP3.LUT R10, R10, 0x7fffff, RZ, 0xc0, !PT ;  /* 0x007fffff0a0a7812 */ /* 0x000fe400078ec0ff */
[----:B------:R-:W-:Y:S01]  /*1d20*/  ISETP.NE.AND P1, PT, R9, RZ, PT ;  /* 0x000000ff0900720c */ /* 0x000fe20003f25270 */
[----:B------:R-:W-:Y:S01]  /*1d30*/  IMAD.MOV R9, RZ, RZ, -R9 ;  /* 0x000000ffff097224 */ /* 0x000fe200078e0a09 */
[----:B------:R-:W-:-:S02]  /*1d40*/  LOP3.LUT R10, R10, 0x800000, RZ, 0xfc, !PT ;  /* 0x008000000a0a7812 */ /* 0x000fc400078efcff */
[----:B------:R-:W-:Y:S02]  /*1d50*/  FSETP.NEU.FTZ.AND P0, PT, R17, R20, PT ;  /* 0x000000141100720b */ /* 0x000fe40003f1d000 */
[----:B------:R-:W-:Y:S02]  /*1d60*/  SHF.L.U32 R3, R10, R3, RZ ;  /* 0x000000030a037219 */ /* 0x000fe400000006ff */
[----:B------:R-:W-:Y:S02]  /*1d70*/  SEL R9, R9, RZ, P2 ;  /* 0x000000ff09097207 */ /* 0x000fe40001000000 */
[----:B------:R-:W-:Y:S02]  /*1d80*/  ISETP.NE.AND P1, PT, R3, RZ, P1 ;  /* 0x000000ff0300720c */ /* 0x000fe40000f25270 */
[----:B------:R-:W-:Y:S02]  /*1d90*/  SHF.R.U32.HI R9, RZ, R9, R10 ;  /* 0x00000009ff097219 */ /* 0x000fe4000001160a */
[----:B------:R-:W-:-:S02]  /*1da0*/  PLOP3.LUT P0, PT, P0, P1, PT, 0xf8, 0x8f ;  /* 0x00000000008f781c */ /* 0x000fc40000703f70 */
[----:B------:R-:W-:Y:S02]  /*1db0*/  SHF.R.U32.HI R3, RZ, 0x1, R9 ;  /* 0x00000001ff037819 */ /* 0x000fe40000011609 */
[----:B------:R-:W-:-:S04]  /*1dc0*/  SEL R10, RZ, 0x1, !P0 ;  /* 0x00000001ff0a7807 */ /* 0x000fc80004000000 */
[----:B------:R-:W-:-:S04]  /*1dd0*/  LOP3.LUT R10, R10, 0x1, R3, 0xf8, !PT ;  /* 0x000000010a0a7812 */ /* 0x000fc800078ef803 */
[----:B------:R-:W-:-:S05]  /*1de0*/  LOP3.LUT R10, R10, R9, RZ, 0xc0, !PT ;  /* 0x000000090a0a7212 */ /* 0x000fca00078ec0ff */
[----:B------:R-:W-:-:S05]  /*1df0*/  IMAD.IADD R3, R3, 0x1, R10 ;  /* 0x0000000103037824 */ /* 0x000fca00078e020a */
[----:B------:R-:W-:Y:S01]  /*1e00*/  LOP3.LUT R0, R3, R0, RZ, 0xfc, !PT ;  /* 0x0000000003007212 */ /* 0x000fe200078efcff */
[----:B------:R-:W-:Y:S06]  /*1e10*/  BRA `(.L_x_30) ;  /* 0x0000000000107947 */ /* 0x000fec0003800000 */
.L_x_29:
[----:B------:R-:W-:-:S04]  /*1e20*/  LOP3.LUT R0, R0, 0x80000000, RZ, 0xc0, !PT ;  /* 0x8000000000007812 */ /* 0x000fc800078ec0ff */
[----:B------:R-:W-:Y:S01]  /*1e30*/  LOP3.LUT R0, R0, 0x7f800000, RZ, 0xfc, !PT ;  /* 0x7f80000000007812 */ /* 0x000fe200078efcff */
[----:B------:R-:W-:Y:S06]  /*1e40*/  BRA `(.L_x_30) ;  /* 0x0000000000047947 */ /* 0x000fec0003800000 */
.L_x_28:
[----:B------:R-:W-:-:S07]  /*1e50*/  IMAD R0, R17, 0x800000, R0 ;  /* 0x0080000011007824 */ /* 0x000fce00078e0200 */
.L_x_30:
[----:B------:R-:W-:Y:S05]  /*1e60*/  BSYNC.RECONVERGENT B2 ;  /* 0x0000000000027941 */ /* 0x000fea0003800200 */
.L_x_27:
[----:B------:R-:W-:Y:S05]  /*1e70*/  BRA `(.L_x_31) ;  /* 0x0000000000207947 */ /* 0x000fea0003800000 */
.L_x_26:
[----:B------:R-:W-:-:S04]  /*1e80*/  LOP3.LUT R0, R3, 0x80000000, R17, 0x48, !PT ;  /* 0x8000000003007812 */ /* 0x000fc800078e4811 */
[----:B------:R-:W-:Y:S01]  /*1e90*/  LOP3.LUT R0, R0, 0x7f800000, RZ, 0xfc, !PT ;  /* 0x7f80000000007812 */ /* 0x000fe200078efcff */
[----:B------:R-:W-:Y:S06]  /*1ea0*/  BRA `(.L_x_31) ;  /* 0x0000000000147947 */ /* 0x000fec0003800000 */
.L_x_25:
[----:B------:R-:W-:Y:S01]  /*1eb0*/  LOP3.LUT R0, R3, 0x80000000, R17, 0x48, !PT ;  /* 0x8000000003007812 */ /* 0x000fe200078e4811 */
[----:B------:R-:W-:Y:S06]  /*1ec0*/  BRA `(.L_x_31) ;  /* 0x00000000000c7947 */ /* 0x000fec0003800000 */
.L_x_24:
[----:B------:R-:W0:Y:S01]  /*1ed0*/  MUFU.RSQ R0, -QNAN ;  /* 0xffc0000000007908 */ /* 0x000e220000001400 */
[----:B------:R-:W-:Y:S05]  /*1ee0*/  BRA `(.L_x_31) ;  /* 0x0000000000047947 */ /* 0x000fea0003800000 */
.L_x_23:
[----:B------:R-:W-:-:S07]  /*1ef0*/  FADD.FTZ R0, R0, R3 ;  /* 0x0000000300007221 */ /* 0x000fce0000010000 */
.L_x_31:
[----:B------:R-:W-:Y:S05]  /*1f00*/  BSYNC.RECONVERGENT B1 ;  /* 0x0000000000017941 */ /* 0x000fea0003800200 */
.L_x_21:
[----:B------:R-:W-:Y:S02]  /*1f10*/  IMAD.MOV.U32 R3, RZ, RZ, 0x0 ;  /* 0x00000000ff037424 */ /* 0x000fe400078e00ff */
[----:B0-----:R-:W-:Y:S02]  /*1f20*/  IMAD.MOV.U32 R9, RZ, RZ, R0 ;  /* 0x000000ffff097224 */ /* 0x001fe400078e0000 */
[----:B------:R-:W-:Y:S05]  /*1f30*/  RET.REL.NODEC R2 `(_Z16fft_final_kernelP6float2mii) ;  /* 0xffffffe002307950 */ /* 0x000fea0003c3ffff */
.L_x_32:
[----:B------:R-:W-:-:S00]  /*1f40*/  BRA `(.L_x_32) ;  /* 0xfffffffc00fc7947 */ /* 0x000fc0000383ffff */
[----:B------:R-:W-:-:S00]  /*1f50*/  NOP ;  /* 0x0000000000007918 */ /* 0x000fc00000000000 */
        /* <DEDUP_REMOVED lines=10> */
.L_x_33:


//--------------------- .nv.shared._Z16fft_final_kernelP6float2mii --------------------------
	.section	.nv.shared._Z16fft_final_kernelP6float2mii,"aw",@nobits
	.sectionflags	@""
	.align	16
	.zero		1024


//--------------------- .nv.shared.reserved.0     --------------------------
	.section	.nv.shared.reserved.0,"aw",@nobits
	.weak		__nv_reservedSMEM_offset_0_alias
	.size		__nv_reservedSMEM_offset_0_alias, 0, 64
	.other		__nv_reservedSMEM_offset_0_alias,@"STO_CUDA_RESERVED_SHARED STV_DEFAULT"
__nv_reservedSMEM_offset_0_alias:
	.zero		0
	.zero		64


//--------------------- .nv.constant0._Z16fft_final_kernelP6float2mii --------------------------
	.section	.nv.constant0._Z16fft_final_kernelP6float2mii,"a",@progbits
	.sectionflags	@""
	.align	4
.nv.constant0._Z16fft_final_kernelP6float2mii:
	.zero		920


//--------------------- SYMBOLS --------------------------

	.type		.nv.reservedSmem.offset0,@object
	.size		.nv.reservedSmem.offset0,0x4
	.type		.nv.reservedSmem.cap,@object
	.size		.nv.reservedSmem.cap,0x4
